//
// Generated by NVIDIA NVVM Compiler
//
// Compiler Build ID: CL-36424714
// Cuda compilation tools, release 13.0, V13.0.88
// Based on NVVM 20.0.0
//

.version 9.0
.target sm_100
.address_size 64

	// .globl	_Z7matInitPf

.visible .entry _Z7matInitPf(
	.param .u64 .ptr .align 1 _Z7matInitPf_param_0
)
{
	.reg .pred 	%p<2>;
	.reg .b32 	%r<44>;
	.reg .b32 	%f<33>;
	.reg .b64 	%rd<5>;

	ld.param.u64 	%rd2, [_Z7matInitPf_param_0];
	cvta.to.global.u64 	%rd1, %rd2;
	mov.u32 	%r5, %ctaid.x;
	mov.u32 	%r6, %tid.x;
	mov.u32 	%r7, %ntid.x;
	mul.lo.s32 	%r8, %r7, %r5;
	shl.b32 	%r9, %r8, 8;
	shl.b32 	%r10, %r6, 8;
	add.s32 	%r1, %r9, %r10;
	mov.b32 	%r43, 0;
$L__BB0_1:
	add.s32 	%r11, %r1, %r43;
	cvt.rn.f32.u32 	%f1, %r11;
	mul.wide.u32 	%rd3, %r11, 4;
	add.s64 	%rd4, %rd1, %rd3;
	st.global.f32 	[%rd4], %f1;
	add.s32 	%r12, %r11, 1;
	cvt.rn.f32.u32 	%f2, %r12;
	st.global.f32 	[%rd4+4], %f2;
	add.s32 	%r13, %r11, 2;
	cvt.rn.f32.u32 	%f3, %r13;
	st.global.f32 	[%rd4+8], %f3;
	add.s32 	%r14, %r11, 3;
	cvt.rn.f32.u32 	%f4, %r14;
	st.global.f32 	[%rd4+12], %f4;
	add.s32 	%r15, %r11, 4;
	cvt.rn.f32.u32 	%f5, %r15;
	st.global.f32 	[%rd4+16], %f5;
	add.s32 	%r16, %r11, 5;
	cvt.rn.f32.u32 	%f6, %r16;
	st.global.f32 	[%rd4+20], %f6;
	add.s32 	%r17, %r11, 6;
	cvt.rn.f32.u32 	%f7, %r17;
	st.global.f32 	[%rd4+24], %f7;
	add.s32 	%r18, %r11, 7;
	cvt.rn.f32.u32 	%f8, %r18;
	st.global.f32 	[%rd4+28], %f8;
	add.s32 	%r19, %r11, 8;
	cvt.rn.f32.u32 	%f9, %r19;
	st.global.f32 	[%rd4+32], %f9;
	add.s32 	%r20, %r11, 9;
	cvt.rn.f32.u32 	%f10, %r20;
	st.global.f32 	[%rd4+36], %f10;
	add.s32 	%r21, %r11, 10;
	cvt.rn.f32.u32 	%f11, %r21;
	st.global.f32 	[%rd4+40], %f11;
	add.s32 	%r22, %r11, 11;
	cvt.rn.f32.u32 	%f12, %r22;
	st.global.f32 	[%rd4+44], %f12;
	add.s32 	%r23, %r11, 12;
	cvt.rn.f32.u32 	%f13, %r23;
	st.global.f32 	[%rd4+48], %f13;
	add.s32 	%r24, %r11, 13;
	cvt.rn.f32.u32 	%f14, %r24;
	st.global.f32 	[%rd4+52], %f14;
	add.s32 	%r25, %r11, 14;
	cvt.rn.f32.u32 	%f15, %r25;
	st.global.f32 	[%rd4+56], %f15;
	add.s32 	%r26, %r11, 15;
	cvt.rn.f32.u32 	%f16, %r26;
	st.global.f32 	[%rd4+60], %f16;
	add.s32 	%r27, %r11, 16;
	cvt.rn.f32.u32 	%f17, %r27;
	st.global.f32 	[%rd4+64], %f17;
	add.s32 	%r28, %r11, 17;
	cvt.rn.f32.u32 	%f18, %r28;
	st.global.f32 	[%rd4+68], %f18;
	add.s32 	%r29, %r11, 18;
	cvt.rn.f32.u32 	%f19, %r29;
	st.global.f32 	[%rd4+72], %f19;
	add.s32 	%r30, %r11, 19;
	cvt.rn.f32.u32 	%f20, %r30;
	st.global.f32 	[%rd4+76], %f20;
	add.s32 	%r31, %r11, 20;
	cvt.rn.f32.u32 	%f21, %r31;
	st.global.f32 	[%rd4+80], %f21;
	add.s32 	%r32, %r11, 21;
	cvt.rn.f32.u32 	%f22, %r32;
	st.global.f32 	[%rd4+84], %f22;
	add.s32 	%r33, %r11, 22;
	cvt.rn.f32.u32 	%f23, %r33;
	st.global.f32 	[%rd4+88], %f23;
	add.s32 	%r34, %r11, 23;
	cvt.rn.f32.u32 	%f24, %r34;
	st.global.f32 	[%rd4+92], %f24;
	add.s32 	%r35, %r11, 24;
	cvt.rn.f32.u32 	%f25, %r35;
	st.global.f32 	[%rd4+96], %f25;
	add.s32 	%r36, %r11, 25;
	cvt.rn.f32.u32 	%f26, %r36;
	st.global.f32 	[%rd4+100], %f26;
	add.s32 	%r37, %r11, 26;
	cvt.rn.f32.u32 	%f27, %r37;
	st.global.f32 	[%rd4+104], %f27;
	add.s32 	%r38, %r11, 27;
	cvt.rn.f32.u32 	%f28, %r38;
	st.global.f32 	[%rd4+108], %f28;
	add.s32 	%r39, %r11, 28;
	cvt.rn.f32.u32 	%f29, %r39;
	st.global.f32 	[%rd4+112], %f29;
	add.s32 	%r40, %r11, 29;
	cvt.rn.f32.u32 	%f30, %r40;
	st.global.f32 	[%rd4+116], %f30;
	add.s32 	%r41, %r11, 30;
	cvt.rn.f32.u32 	%f31, %r41;
	st.global.f32 	[%rd4+120], %f31;
	add.s32 	%r42, %r11, 31;
	cvt.rn.f32.u32 	%f32, %r42;
	st.global.f32 	[%rd4+124], %f32;
	add.s32 	%r43, %r43, 32;
	setp.ne.s32 	%p1, %r43, 256;
	@%p1 bra 	$L__BB0_1;
	ret;

}
	// .globl	_Z7stencilPfS_
.visible .entry _Z7stencilPfS_(
	.param .u64 .ptr .align 1 _Z7stencilPfS__param_0,
	.param .u64 .ptr .align 1 _Z7stencilPfS__param_1
)
{
	.reg .pred 	%p<13>;
	.reg .b32 	%r<72>;
	.reg .b32 	%f<61>;
	.reg .b64 	%rd<61>;
	.reg .b64 	%fd<11>;

	ld.param.u64 	%rd21, [_Z7stencilPfS__param_0];
	ld.param.u64 	%rd22, [_Z7stencilPfS__param_1];
	cvta.to.global.u64 	%rd1, %rd21;
	cvta.to.global.u64 	%rd2, %rd22;
	mov.u32 	%r42, %ctaid.x;
	mov.u32 	%r43, %nctaid.x;
	mov.u32 	%r3, %tid.x;
	setp.eq.s32 	%p1, %r42, 0;
	add.s32 	%r4, %r43, -1;
	setp.ge.u32 	%p2, %r42, %r4;
	or.pred  	%p3, %p1, %p2;
	@%p3 bra 	$L__BB1_9;
	setp.eq.s32 	%p4, %r3, 0;
	setp.ge.u32 	%p5, %r3, %r4;
	or.pred  	%p6, %p4, %p5;
	setp.lt.u32 	%p7, %r43, 3;
	or.pred  	%p8, %p6, %p7;
	@%p8 bra 	$L__BB1_9;
	add.s32 	%r46, %r42, -1;
	mul.lo.s32 	%r47, %r43, %r43;
	mul.lo.s32 	%r48, %r3, %r43;
	mad.lo.s32 	%r5, %r47, %r46, %r48;
	shl.b32 	%r49, %r47, 1;
	add.s32 	%r6, %r5, %r49;
	mul.lo.s32 	%r50, %r47, %r42;
	sub.s32 	%r51, %r48, %r43;
	add.s32 	%r7, %r50, %r51;
	shl.b32 	%r52, %r43, 1;
	add.s32 	%r8, %r7, %r52;
	add.s32 	%r9, %r50, %r48;
	add.s32 	%r10, %r43, -2;
	add.s32 	%r53, %r43, -3;
	and.b32  	%r11, %r10, 3;
	setp.lt.u32 	%p9, %r53, 3;
	mov.b32 	%r66, 1;
	@%p9 bra 	$L__BB1_6;
	and.b32  	%r55, %r10, -4;
	neg.s32 	%r65, %r55;
	add.s32 	%r62, %r5, 1;
	mul.wide.u32 	%rd23, %r8, 4;
	add.s64 	%rd3, %rd23, 8;
	add.s64 	%rd57, %rd2, 12;
	add.s32 	%r56, %r6, 1;
	mul.wide.u32 	%rd5, %r56, 4;
	add.s32 	%r61, %r7, 1;
	add.s32 	%r57, %r8, 1;
	mul.wide.u32 	%rd6, %r57, 4;
	add.s64 	%rd56, %rd1, 8;
	mov.b32 	%r64, 0;
	mov.u32 	%r63, %r9;
$L__BB1_4:
	mul.wide.s32 	%rd24, %r63, 4;
	add.s64 	%rd25, %rd2, 8;
	add.s64 	%rd26, %rd25, %rd24;
	mul.wide.s32 	%rd27, %r62, 4;
	add.s64 	%rd28, %rd25, %rd27;
	mul.wide.s32 	%rd29, %r61, 4;
	add.s64 	%rd30, %rd25, %rd29;
	ld.global.f32 	%f1, [%rd28+-8];
	add.s64 	%rd31, %rd57, %rd5;
	ld.global.f32 	%f2, [%rd31+-12];
	ld.global.f32 	%f3, [%rd30+-8];
	add.s64 	%rd32, %rd57, %rd6;
	ld.global.f32 	%f4, [%rd32+-12];
	ld.global.f32 	%f5, [%rd26+-8];
	mul.wide.u32 	%rd33, %r9, 4;
	add.s64 	%rd34, %rd57, %rd33;
	ld.global.f32 	%f6, [%rd34+-4];
	add.f32 	%f7, %f1, %f2;
	add.f32 	%f8, %f7, %f3;
	add.f32 	%f9, %f8, %f4;
	add.f32 	%f10, %f9, %f5;
	add.f32 	%f11, %f10, %f6;
	cvt.f64.f32 	%fd1, %f11;
	mul.f64 	%fd2, %fd1, 0d3FE999999999999A;
	cvt.rn.f32.f64 	%f12, %fd2;
	add.s32 	%r58, %r63, 1;
	mul.wide.u32 	%rd35, %r58, 4;
	add.s64 	%rd36, %rd1, %rd35;
	st.global.f32 	[%rd36], %f12;
	ld.global.f32 	%f13, [%rd28+-4];
	mul.wide.u32 	%rd37, %r6, 4;
	add.s64 	%rd38, %rd37, %rd57;
	ld.global.f32 	%f14, [%rd38+-4];
	ld.global.f32 	%f15, [%rd30+-4];
	add.s64 	%rd39, %rd57, %rd3;
	ld.global.f32 	%f16, [%rd39+-12];
	ld.global.f32 	%f17, [%rd26+-4];
	ld.global.f32 	%f18, [%rd34];
	add.f32 	%f19, %f13, %f14;
	add.f32 	%f20, %f19, %f15;
	add.f32 	%f21, %f20, %f16;
	add.f32 	%f22, %f21, %f17;
	add.f32 	%f23, %f22, %f18;
	cvt.f64.f32 	%fd3, %f23;
	mul.f64 	%fd4, %fd3, 0d3FE999999999999A;
	cvt.rn.f32.f64 	%f24, %fd4;
	add.s64 	%rd40, %rd56, %rd33;
	st.global.f32 	[%rd40], %f24;
	ld.global.f32 	%f25, [%rd28];
	ld.global.f32 	%f26, [%rd38];
	ld.global.f32 	%f27, [%rd30];
	ld.global.f32 	%f28, [%rd39+-8];
	ld.global.f32 	%f29, [%rd26];
	ld.global.f32 	%f30, [%rd34+4];
	add.f32 	%f31, %f25, %f26;
	add.f32 	%f32, %f31, %f27;
	add.f32 	%f33, %f32, %f28;
	add.f32 	%f34, %f33, %f29;
	add.f32 	%f35, %f34, %f30;
	cvt.f64.f32 	%fd5, %f35;
	mul.f64 	%fd6, %fd5, 0d3FE999999999999A;
	cvt.rn.f32.f64 	%f36, %fd6;
	st.global.f32 	[%rd40+4], %f36;
	ld.global.f32 	%f37, [%rd28+4];
	ld.global.f32 	%f38, [%rd38+4];
	ld.global.f32 	%f39, [%rd30+4];
	ld.global.f32 	%f40, [%rd39+-4];
	ld.global.f32 	%f41, [%rd26+4];
	ld.global.f32 	%f42, [%rd34+8];
	add.f32 	%f43, %f37, %f38;
	add.f32 	%f44, %f43, %f39;
	add.f32 	%f45, %f44, %f40;
	add.f32 	%f46, %f45, %f41;
	add.f32 	%f47, %f46, %f42;
	cvt.f64.f32 	%fd7, %f47;
	mul.f64 	%fd8, %fd7, 0d3FE999999999999A;
	cvt.rn.f32.f64 	%f48, %fd8;
	st.global.f32 	[%rd40+8], %f48;
	add.s32 	%r65, %r65, 4;
	add.s32 	%r64, %r64, 4;
	add.s32 	%r63, %r63, 4;
	add.s32 	%r62, %r62, 4;
	add.s64 	%rd57, %rd57, 16;
	add.s32 	%r61, %r61, 4;
	add.s64 	%rd56, %rd56, 16;
	setp.ne.s32 	%p10, %r65, 0;
	@%p10 bra 	$L__BB1_4;
	add.s32 	%r66, %r64, 1;
$L__BB1_6:
	setp.eq.s32 	%p11, %r11, 0;
	@%p11 bra 	$L__BB1_9;
	add.s32 	%r71, %r66, %r9;
	cvt.u64.u32 	%rd41, %r66;
	cvt.u64.u32 	%rd42, %r9;
	add.s64 	%rd43, %rd41, %rd42;
	shl.b64 	%rd44, %rd43, 2;
	add.s64 	%rd45, %rd44, %rd2;
	add.s64 	%rd60, %rd45, 4;
	add.s32 	%r70, %r71, -1;
	add.s32 	%r59, %r66, %r8;
	mul.wide.u32 	%rd46, %r59, 4;
	add.s64 	%rd59, %rd2, %rd46;
	add.s32 	%r69, %r66, %r7;
	add.s32 	%r60, %r66, %r6;
	mul.wide.u32 	%rd47, %r60, 4;
	add.s64 	%rd58, %rd2, %rd47;
	add.s32 	%r68, %r66, %r5;
	neg.s32 	%r67, %r11;
$L__BB1_8:
	.pragma "nounroll";
	mul.wide.s32 	%rd48, %r70, 4;
	add.s64 	%rd49, %rd2, %rd48;
	mul.wide.s32 	%rd50, %r69, 4;
	add.s64 	%rd51, %rd2, %rd50;
	mul.wide.s32 	%rd52, %r68, 4;
	add.s64 	%rd53, %rd2, %rd52;
	ld.global.f32 	%f49, [%rd53];
	ld.global.f32 	%f50, [%rd58];
	ld.global.f32 	%f51, [%rd51];
	ld.global.f32 	%f52, [%rd59];
	ld.global.f32 	%f53, [%rd49];
	ld.global.f32 	%f54, [%rd60];
	add.f32 	%f55, %f49, %f50;
	add.f32 	%f56, %f55, %f51;
	add.f32 	%f57, %f56, %f52;
	add.f32 	%f58, %f57, %f53;
	add.f32 	%f59, %f58, %f54;
	cvt.f64.f32 	%fd9, %f59;
	mul.f64 	%fd10, %fd9, 0d3FE999999999999A;
	cvt.rn.f32.f64 	%f60, %fd10;
	mul.wide.u32 	%rd54, %r71, 4;
	add.s64 	%rd55, %rd1, %rd54;
	st.global.f32 	[%rd55], %f60;
	add.s32 	%r71, %r71, 1;
	add.s64 	%rd60, %rd60, 4;
	add.s32 	%r70, %r70, 1;
	add.s64 	%rd59, %rd59, 4;
	add.s32 	%r69, %r69, 1;
	add.s64 	%rd58, %rd58, 4;
	add.s32 	%r68, %r68, 1;
	add.s32 	%r67, %r67, 1;
	setp.ne.s32 	%p12, %r67, 0;
	@%p12 bra 	$L__BB1_8;
$L__BB1_9:
	ret;

}
	// .globl	_Z13stencil_tiledPfS_
.visible .entry _Z13stencil_tiledPfS_(
	.param .u64 .ptr .align 1 _Z13stencil_tiledPfS__param_0,
	.param .u64 .ptr .align 1 _Z13stencil_tiledPfS__param_1
)
{
	.reg .pred 	%p<32>;
	.reg .b32 	%r<127>;
	.reg .b32 	%f<61>;
	.reg .b64 	%rd<86>;
	.reg .b64 	%fd<11>;

	ld.param.u64 	%rd18, [_Z13stencil_tiledPfS__param_0];
	ld.param.u64 	%rd19, [_Z13stencil_tiledPfS__param_1];
	cvta.to.global.u64 	%rd1, %rd18;
	cvta.to.global.u64 	%rd2, %rd19;
	mov.u32 	%r64, %ctaid.x;
	mov.u32 	%r65, %nctaid.x;
	mov.u32 	%r2, %ctaid.y;
	mov.u32 	%r3, %nctaid.y;
	mov.u32 	%r4, %ctaid.z;
	mov.u32 	%r5, %nctaid.z;
	mov.u32 	%r6, %tid.x;
	mov.u32 	%r7, %ntid.x;
	setp.eq.s32 	%p1, %r64, 0;
	add.s32 	%r67, %r65, -1;
	setp.ge.u32 	%p2, %r64, %r67;
	or.b32  	%r68, %r2, %r6;
	setp.eq.s32 	%p3, %r68, 0;
	or.pred  	%p4, %p1, %p3;
	or.pred  	%p5, %p4, %p2;
	@%p5 bra 	$L__BB2_18;
	add.s32 	%r69, %r3, -1;
	setp.eq.s32 	%p6, %r2, %r69;
	add.s32 	%r8, %r7, -1;
	setp.eq.s32 	%p7, %r6, %r8;
	and.pred  	%p8, %p6, %p7;
	@%p8 bra 	$L__BB2_18;
	add.s32 	%r9, %r5, -1;
	add.s32 	%r10, %r64, -1;
	mul.lo.s32 	%r11, %r7, %r5;
	and.b32  	%r12, %r7, 3;
	setp.lt.u32 	%p9, %r7, 4;
	mov.b32 	%r118, 0;
	@%p9 bra 	$L__BB2_13;
	mul.lo.s32 	%r73, %r3, %r64;
	add.s32 	%r74, %r2, %r73;
	mad.lo.s32 	%r75, %r7, %r74, %r6;
	mul.lo.s32 	%r76, %r5, %r75;
	add.s32 	%r77, %r4, %r76;
	mul.lo.s32 	%r114, %r7, %r77;
	add.s32 	%r116, %r114, 2;
	add.s32 	%r115, %r114, 1;
	mul.wide.s32 	%rd20, %r114, 4;
	cvt.u64.u32 	%rd21, %r11;
	mul.wide.u32 	%rd22, %r11, 4;
	sub.s64 	%rd23, %rd20, %rd22;
	add.s64 	%rd3, %rd23, 8;
	mad.lo.s32 	%r78, %r3, %r10, %r2;
	mad.lo.s32 	%r79, %r7, %r78, %r6;
	mad.lo.s32 	%r80, %r5, %r79, %r4;
	mul.lo.s32 	%r113, %r7, %r80;
	mul.wide.s32 	%rd24, %r113, 4;
	add.s64 	%rd4, %rd24, 8;
	add.s32 	%r112, %r114, -1;
	add.s32 	%r81, %r73, %r3;
	add.s32 	%r82, %r2, %r81;
	mad.lo.s32 	%r83, %r7, %r82, %r6;
	mad.lo.s32 	%r84, %r5, %r83, %r4;
	mul.lo.s32 	%r110, %r7, %r84;
	mul.wide.u32 	%rd25, %r110, 4;
	add.s64 	%rd5, %rd25, 8;
	add.s32 	%r85, %r76, %r5;
	add.s32 	%r86, %r4, %r85;
	mul.lo.s32 	%r111, %r7, %r86;
	cvt.u64.u32 	%rd26, %r114;
	add.s64 	%rd27, %rd21, %rd26;
	shl.b64 	%rd28, %rd27, 2;
	add.s64 	%rd6, %rd28, 8;
	mul.wide.u32 	%rd7, %r114, 4;
	add.s64 	%rd83, %rd1, 8;
	mov.b32 	%r117, 0;
	mov.u64 	%rd84, %rd2;
$L__BB2_4:
	setp.eq.s32 	%p10, %r4, %r9;
	mul.wide.s32 	%rd29, %r114, 4;
	add.s64 	%rd11, %rd2, %rd29;
	or.b32  	%r88, %r117, %r4;
	setp.eq.s32 	%p11, %r88, 0;
	setp.eq.s32 	%p12, %r117, %r8;
	and.pred  	%p13, %p10, %p12;
	or.pred  	%p14, %p11, %p13;
	@%p14 bra 	$L__BB2_6;
	mul.wide.s32 	%rd30, %r113, 4;
	add.s64 	%rd31, %rd2, %rd30;
	ld.global.f32 	%f1, [%rd31];
	mul.wide.u32 	%rd32, %r110, 4;
	add.s64 	%rd33, %rd2, %rd32;
	ld.global.f32 	%f2, [%rd33];
	mul.lo.s32 	%r89, %r7, %r5;
	mul.wide.u32 	%rd34, %r89, 4;
	sub.s64 	%rd35, %rd11, %rd34;
	ld.global.f32 	%f3, [%rd35];
	mul.wide.u32 	%rd36, %r111, 4;
	add.s64 	%rd37, %rd2, %rd36;
	ld.global.f32 	%f4, [%rd37];
	mul.wide.s32 	%rd38, %r112, 4;
	add.s64 	%rd39, %rd2, %rd38;
	ld.global.f32 	%f5, [%rd39];
	add.s64 	%rd40, %rd84, %rd7;
	ld.global.f32 	%f6, [%rd40+4];
	add.f32 	%f7, %f1, %f2;
	add.f32 	%f8, %f7, %f3;
	add.f32 	%f9, %f8, %f4;
	add.f32 	%f10, %f9, %f5;
	add.f32 	%f11, %f10, %f6;
	cvt.f64.f32 	%fd1, %f11;
	mul.f64 	%fd2, %fd1, 0d3FE999999999999A;
	cvt.rn.f32.f64 	%f12, %fd2;
	mul.wide.u32 	%rd41, %r114, 4;
	add.s64 	%rd42, %rd1, %rd41;
	st.global.f32 	[%rd42], %f12;
$L__BB2_6:
	add.s32 	%r90, %r7, -2;
	setp.eq.s32 	%p16, %r117, %r90;
	and.pred  	%p17, %p10, %p16;
	@%p17 bra 	$L__BB2_8;
	add.s64 	%rd43, %rd84, %rd4;
	ld.global.f32 	%f13, [%rd43+-4];
	add.s64 	%rd44, %rd84, %rd5;
	ld.global.f32 	%f14, [%rd44+-4];
	add.s64 	%rd45, %rd84, %rd3;
	ld.global.f32 	%f15, [%rd45+-4];
	add.s64 	%rd46, %rd84, %rd6;
	ld.global.f32 	%f16, [%rd46+-4];
	ld.global.f32 	%f17, [%rd11];
	add.s64 	%rd47, %rd84, %rd7;
	ld.global.f32 	%f18, [%rd47+8];
	add.f32 	%f19, %f13, %f14;
	add.f32 	%f20, %f19, %f15;
	add.f32 	%f21, %f20, %f16;
	add.f32 	%f22, %f21, %f17;
	add.f32 	%f23, %f22, %f18;
	cvt.f64.f32 	%fd3, %f23;
	mul.f64 	%fd4, %fd3, 0d3FE999999999999A;
	cvt.rn.f32.f64 	%f24, %fd4;
	add.s64 	%rd48, %rd83, %rd7;
	st.global.f32 	[%rd48+-4], %f24;
$L__BB2_8:
	add.s32 	%r28, %r117, 2;
	setp.eq.s32 	%p19, %r28, %r8;
	and.pred  	%p20, %p10, %p19;
	@%p20 bra 	$L__BB2_10;
	add.s64 	%rd49, %rd84, %rd4;
	ld.global.f32 	%f25, [%rd49];
	add.s64 	%rd50, %rd84, %rd5;
	ld.global.f32 	%f26, [%rd50];
	add.s64 	%rd51, %rd84, %rd3;
	ld.global.f32 	%f27, [%rd51];
	add.s64 	%rd52, %rd84, %rd6;
	ld.global.f32 	%f28, [%rd52];
	mul.wide.s32 	%rd53, %r115, 4;
	add.s64 	%rd54, %rd2, %rd53;
	ld.global.f32 	%f29, [%rd54];
	add.s64 	%rd55, %rd84, %rd7;
	ld.global.f32 	%f30, [%rd55+12];
	add.f32 	%f31, %f25, %f26;
	add.f32 	%f32, %f31, %f27;
	add.f32 	%f33, %f32, %f28;
	add.f32 	%f34, %f33, %f29;
	add.f32 	%f35, %f34, %f30;
	cvt.f64.f32 	%fd5, %f35;
	mul.f64 	%fd6, %fd5, 0d3FE999999999999A;
	cvt.rn.f32.f64 	%f36, %fd6;
	add.s64 	%rd56, %rd83, %rd7;
	st.global.f32 	[%rd56], %f36;
$L__BB2_10:
	add.s32 	%r29, %r28, 1;
	setp.eq.s32 	%p22, %r29, %r8;
	and.pred  	%p23, %p10, %p22;
	@%p23 bra 	$L__BB2_12;
	add.s64 	%rd57, %rd84, %rd4;
	ld.global.f32 	%f37, [%rd57+4];
	add.s64 	%rd58, %rd84, %rd5;
	ld.global.f32 	%f38, [%rd58+4];
	add.s64 	%rd59, %rd84, %rd3;
	ld.global.f32 	%f39, [%rd59+4];
	add.s64 	%rd60, %rd84, %rd6;
	ld.global.f32 	%f40, [%rd60+4];
	mul.wide.s32 	%rd61, %r116, 4;
	add.s64 	%rd62, %rd2, %rd61;
	ld.global.f32 	%f41, [%rd62];
	add.s64 	%rd63, %rd84, %rd7;
	ld.global.f32 	%f42, [%rd63+16];
	add.f32 	%f43, %f37, %f38;
	add.f32 	%f44, %f43, %f39;
	add.f32 	%f45, %f44, %f40;
	add.f32 	%f46, %f45, %f41;
	add.f32 	%f47, %f46, %f42;
	cvt.f64.f32 	%fd7, %f47;
	mul.f64 	%fd8, %fd7, 0d3FE999999999999A;
	cvt.rn.f32.f64 	%f48, %fd8;
	add.s64 	%rd64, %rd83, %rd7;
	st.global.f32 	[%rd64+4], %f48;
$L__BB2_12:
	add.s32 	%r116, %r116, 4;
	add.s32 	%r115, %r115, 4;
	add.s32 	%r114, %r114, 4;
	add.s64 	%rd84, %rd84, 16;
	add.s32 	%r113, %r113, 4;
	add.s32 	%r112, %r112, 4;
	add.s32 	%r111, %r111, 4;
	add.s32 	%r110, %r110, 4;
	add.s64 	%rd83, %rd83, 16;
	add.s32 	%r117, %r29, 1;
	and.b32  	%r118, %r7, 2044;
	setp.ne.s32 	%p24, %r117, %r118;
	@%p24 bra 	$L__BB2_4;
$L__BB2_13:
	setp.eq.s32 	%p25, %r12, 0;
	@%p25 bra 	$L__BB2_18;
	cvt.u64.u32 	%rd65, %r118;
	mul.lo.s32 	%r91, %r3, %r64;
	add.s32 	%r92, %r2, %r91;
	mad.lo.s32 	%r93, %r7, %r92, %r6;
	mul.lo.s32 	%r94, %r5, %r93;
	add.s32 	%r95, %r4, %r94;
	mul.lo.s32 	%r96, %r7, %r95;
	cvt.u64.u32 	%rd66, %r96;
	add.s64 	%rd67, %rd65, %rd66;
	shl.b64 	%rd68, %rd67, 2;
	add.s64 	%rd69, %rd68, %rd2;
	add.s64 	%rd85, %rd69, 4;
	sub.s32 	%r126, %r118, %r7;
	add.s32 	%r97, %r91, %r3;
	add.s32 	%r98, %r2, %r97;
	mad.lo.s32 	%r99, %r7, %r98, %r6;
	mad.lo.s32 	%r100, %r5, %r99, %r4;
	mad.lo.s32 	%r125, %r7, %r100, %r118;
	mul.lo.s32 	%r101, %r7, %r5;
	mul.wide.u32 	%rd70, %r101, 4;
	sub.s64 	%rd15, %rd2, %rd70;
	add.s32 	%r124, %r118, %r96;
	add.s32 	%r102, %r94, %r5;
	add.s32 	%r103, %r4, %r102;
	mad.lo.s32 	%r123, %r7, %r103, %r118;
	add.s32 	%r122, %r124, -1;
	mad.lo.s32 	%r104, %r3, %r10, %r2;
	mad.lo.s32 	%r105, %r7, %r104, %r6;
	mad.lo.s32 	%r106, %r5, %r105, %r4;
	mad.lo.s32 	%r121, %r7, %r106, %r118;
	add.s32 	%r120, %r118, 1;
	neg.s32 	%r119, %r12;
$L__BB2_15:
	.pragma "nounroll";
	setp.eq.s32 	%p26, %r4, %r9;
	add.s32 	%r108, %r120, -1;
	or.b32  	%r109, %r108, %r4;
	setp.eq.s32 	%p27, %r109, 0;
	setp.eq.s32 	%p28, %r126, -1;
	and.pred  	%p29, %p26, %p28;
	or.pred  	%p30, %p27, %p29;
	@%p30 bra 	$L__BB2_17;
	mul.wide.s32 	%rd71, %r121, 4;
	add.s64 	%rd72, %rd2, %rd71;
	ld.global.f32 	%f49, [%rd72];
	mul.wide.u32 	%rd73, %r125, 4;
	add.s64 	%rd74, %rd2, %rd73;
	ld.global.f32 	%f50, [%rd74];
	mul.wide.s32 	%rd75, %r124, 4;
	add.s64 	%rd76, %rd15, %rd75;
	ld.global.f32 	%f51, [%rd76];
	mul.wide.u32 	%rd77, %r123, 4;
	add.s64 	%rd78, %rd2, %rd77;
	ld.global.f32 	%f52, [%rd78];
	mul.wide.s32 	%rd79, %r122, 4;
	add.s64 	%rd80, %rd2, %rd79;
	ld.global.f32 	%f53, [%rd80];
	ld.global.f32 	%f54, [%rd85];
	add.f32 	%f55, %f49, %f50;
	add.f32 	%f56, %f55, %f51;
	add.f32 	%f57, %f56, %f52;
	add.f32 	%f58, %f57, %f53;
	add.f32 	%f59, %f58, %f54;
	cvt.f64.f32 	%fd9, %f59;
	mul.f64 	%fd10, %fd9, 0d3FE999999999999A;
	cvt.rn.f32.f64 	%f60, %fd10;
	mul.wide.u32 	%rd81, %r124, 4;
	add.s64 	%rd82, %rd1, %rd81;
	st.global.f32 	[%rd82], %f60;
$L__BB2_17:
	add.s64 	%rd85, %rd85, 4;
	add.s32 	%r126, %r126, 1;
	add.s32 	%r125, %r125, 1;
	add.s32 	%r124, %r124, 1;
	add.s32 	%r123, %r123, 1;
	add.s32 	%r122, %r122, 1;
	add.s32 	%r121, %r121, 1;
	add.s32 	%r120, %r120, 1;
	add.s32 	%r119, %r119, 1;
	setp.ne.s32 	%p31, %r119, 0;
	@%p31 bra 	$L__BB2_15;
$L__BB2_18:
	ret;

}


// ===== COMPILED SASS (sm_100) =====

	.target	sm_100

	.elftype	@"ET_EXEC"


//--------------------- .note.nv.tkinfo           --------------------------
	.section	.note.nv.tkinfo,"",@"SHT_NOTE"
	.sectionflags	@"SHF_NOTE_NV_TKINFO"
	.tkinfo
        /*0018*/ 	.word	0x00000002
        /*0030*/ 	.string	""
        /*0030*/ 	.string	"ptxas"
        /*0030*/ 	.string	"Cuda compilation tools, release 13.0, V13.0.88"
        /*0030*/ 	.string	"Build cuda_13.0.r13.0/compiler.36424714_0"
        /*0030*/ 	.string	"-arch sm_100 -m 64 "



//--------------------- .note.nv.cuinfo           --------------------------
	.section	.note.nv.cuinfo,"",@"SHT_NOTE"
	.sectionflags	@"SHF_NOTE_NV_CUINFO"
        /*0018*/ 	.short	0x0002
        /*001a*/ 	.short	0x0064
        /*001c*/ 	.short	0x0082
	.zero		2


//--------------------- .nv.info                  --------------------------
	.section	.nv.info,"",@"SHT_CUDA_INFO"
	.align	4


	//----- nvinfo : EIATTR_REGCOUNT
	.align		4
        /*0000*/ 	.byte	0x04, 0x2f
        /*0002*/ 	.short	(.L_1 - .L_0)
	.align		4
.L_0:
        /*0004*/ 	.word	index@(_Z7matInitPf)
        /*0008*/ 	.word	0x00000018


	//----- nvinfo : EIATTR_FRAME_SIZE
	.align		4
.L_1:
        /*000c*/ 	.byte	0x04, 0x11
        /*000e*/ 	.short	(.L_3 - .L_2)
	.align		4
.L_2:
        /*0010*/ 	.word	index@(_Z7matInitPf)
        /*0014*/ 	.word	0x00000000


	//----- nvinfo : EIATTR_REGCOUNT
	.align		4
.L_3:
        /*0018*/ 	.byte	0x04, 0x2f
        /*001a*/ 	.short	(.L_5 - .L_4)
	.align		4
.L_4:
        /*001c*/ 	.word	index@(_Z7stencilPfS_)
        /*0020*/ 	.word	0x00000028


	//----- nvinfo : EIATTR_FRAME_SIZE
	.align		4
.L_5:
        /*0024*/ 	.byte	0x04, 0x11
        /*0026*/ 	.short	(.L_7 - .L_6)
	.align		4
.L_6:
        /*0028*/ 	.word	index@(_Z7stencilPfS_)
        /*002c*/ 	.word	0x00000000


	//----- nvinfo : EIATTR_REGCOUNT
	.align		4
.L_7:
        /*0030*/ 	.byte	0x04, 0x2f
        /*0032*/ 	.short	(.L_9 - .L_8)
	.align		4
.L_8:
        /*0034*/ 	.word	index@(_Z13stencil_tiledPfS_)
        /*0038*/ 	.word	0x00000028


	//----- nvinfo : EIATTR_FRAME_SIZE
	.align		4
.L_9:
        /*003c*/ 	.byte	0x04, 0x11
        /*003e*/ 	.short	(.L_11 - .L_10)
	.align		4
.L_10:
        /*0040*/ 	.word	index@(_Z13stencil_tiledPfS_)
        /*0044*/ 	.word	0x00000000


	//----- nvinfo : EIATTR_MIN_STACK_SIZE
	.align		4
.L_11:
        /*0048*/ 	.byte	0x04, 0x12
        /*004a*/ 	.short	(.L_13 - .L_12)
	.align		4
.L_12:
        /*004c*/ 	.word	index@(_Z13stencil_tiledPfS_)
        /*0050*/ 	.word	0x00000000


	//----- nvinfo : EIATTR_MIN_STACK_SIZE
	.align		4
.L_13:
        /*0054*/ 	.byte	0x04, 0x12
        /*0056*/ 	.short	(.L_15 - .L_14)
	.align		4
.L_14:
        /*0058*/ 	.word	index@(_Z7stencilPfS_)
        /*005c*/ 	.word	0x00000000


	//----- nvinfo : EIATTR_MIN_STACK_SIZE
	.align		4
.L_15:
        /*0060*/ 	.byte	0x04, 0x12
        /*0062*/ 	.short	(.L_17 - .L_16)
	.align		4
.L_16:
        /*0064*/ 	.word	index@(_Z7matInitPf)
        /*0068*/ 	.word	0x00000000
.L_17:


//--------------------- .nv.compat                --------------------------
	.section	.nv.compat,"",@"SHT_CUDA_COMPAT_INFO"
	.align	4
        /*0000*/ 	.byte	0x02, 0x09, 0x00, 0x00, 0x02, 0x02, 0x01, 0x00, 0x02, 0x05, 0x05, 0x00, 0x03, 0x07, 0x01, 0x01
        /*0010*/ 	.byte	0x02, 0x03, 0x00, 0x00, 0x02, 0x06, 0x01, 0x00, 0x04, 0x0b, 0x08, 0x00, 0x01, 0x00, 0x00, 0x00
        /*0020*/ 	.byte	0x00, 0x00, 0x00, 0x00


//--------------------- .nv.info._Z13stencil_tiledPfS_ --------------------------
	.section	.nv.info._Z13stencil_tiledPfS_,"",@"SHT_CUDA_INFO"
	.sectionflags	@""
	.align	4


	//----- nvinfo : EIATTR_CUDA_API_VERSION
	.align		4
        /*0000*/ 	.byte	0x04, 0x37
        /*0002*/ 	.short	(.L_19 - .L_18)
.L_18:
        /*0004*/ 	.word	0x00000082


	//----- nvinfo : EIATTR_KPARAM_INFO
	.align		4
.L_19:
        /*0008*/ 	.byte	0x04, 0x17
        /*000a*/ 	.short	(.L_21 - .L_20)
.L_20:
        /*000c*/ 	.word	0x00000000
        /*0010*/ 	.short	0x0001
        /*0012*/ 	.short	0x0008
        /*0014*/ 	.byte	0x00, 0xf5, 0x21, 0x00


	//----- nvinfo : EIATTR_KPARAM_INFO
	.align		4
.L_21:
        /*0018*/ 	.byte	0x04, 0x17
        /*001a*/ 	.short	(.L_23 - .L_22)
.L_22:
        /*001c*/ 	.word	0x00000000
        /*0020*/ 	.short	0x0000
        /*0022*/ 	.short	0x0000
        /*0024*/ 	.byte	0x00, 0xf5, 0x21, 0x00


	//----- nvinfo : EIATTR_SPARSE_MMA_MASK
	.align		4
.L_23:
        /*0028*/ 	.byte	0x03, 0x50
        /*002a*/ 	.short	0x0000


	//----- nvinfo : EIATTR_MAXREG_COUNT
	.align		4
        /*002c*/ 	.byte	0x03, 0x1b
        /*002e*/ 	.short	0x00ff


	//----- nvinfo : EIATTR_MERCURY_ISA_VERSION
	.align		4
        /*0030*/ 	.byte	0x03, 0x5f
        /*0032*/ 	.short	0x0101


	//----- nvinfo : EIATTR_VRC_CTA_INIT_COUNT
	.align		4
        /*0034*/ 	.byte	0x02, 0x4a
	.zero		1
	.zero		1


	//----- nvinfo : EIATTR_EXIT_INSTR_OFFSETS
	.align		4
        /*0038*/ 	.byte	0x04, 0x1c
        /*003a*/ 	.short	(.L_25 - .L_24)


	//   ....[0]....
.L_24:
        /*003c*/ 	.word	0x000000c0


	//   ....[1]....
        /*0040*/ 	.word	0x00000120


	//   ....[2]....
        /*0044*/ 	.word	0x00000d80


	//   ....[3]....
        /*0048*/ 	.word	0x00001280


	//----- nvinfo : EIATTR_CBANK_PARAM_SIZE
	.align		4
.L_25:
        /*004c*/ 	.byte	0x03, 0x19
        /*004e*/ 	.short	0x0010


	//----- nvinfo : EIATTR_PARAM_CBANK
	.align		4
        /*0050*/ 	.byte	0x04, 0x0a
        /*0052*/ 	.short	(.L_27 - .L_26)
	.align		4
.L_26:
        /*0054*/ 	.word	index@(.nv.constant0._Z13stencil_tiledPfS_)
        /*0058*/ 	.short	0x0380
        /*005a*/ 	.short	0x0010


	//----- nvinfo : EIATTR_SW_WAR
	.align		4
.L_27:
        /*005c*/ 	.byte	0x04, 0x36
        /*005e*/ 	.short	(.L_29 - .L_28)
.L_28:
        /*0060*/ 	.word	0x00000008
.L_29:


//--------------------- .nv.info._Z7stencilPfS_   --------------------------
	.section	.nv.info._Z7stencilPfS_,"",@"SHT_CUDA_INFO"
	.sectionflags	@""
	.align	4


	//----- nvinfo : EIATTR_CUDA_API_VERSION
	.align		4
        /*0000*/ 	.byte	0x04, 0x37
        /*0002*/ 	.short	(.L_31 - .L_30)
.L_30:
        /*0004*/ 	.word	0x00000082


	//----- nvinfo : EIATTR_KPARAM_INFO
	.align		4
.L_31:
        /*0008*/ 	.byte	0x04, 0x17
        /*000a*/ 	.short	(.L_33 - .L_32)
.L_32:
        /*000c*/ 	.word	0x00000000
        /*0010*/ 	.short	0x0001
        /*0012*/ 	.short	0x0008
        /*0014*/ 	.byte	0x00, 0xf5, 0x21, 0x00


	//----- nvinfo : EIATTR_KPARAM_INFO
	.align		4
.L_33:
        /*0018*/ 	.byte	0x04, 0x17
        /*001a*/ 	.short	(.L_35 - .L_34)
.L_34:
        /*001c*/ 	.word	0x00000000
        /*0020*/ 	.short	0x0000
        /*0022*/ 	.short	0x0000
        /*0024*/ 	.byte	0x00, 0xf5, 0x21, 0x00


	//----- nvinfo : EIATTR_SPARSE_MMA_MASK
	.align		4
.L_35:
        /*0028*/ 	.byte	0x03, 0x50
        /*002a*/ 	.short	0x0000


	//----- nvinfo : EIATTR_MAXREG_COUNT
	.align		4
        /*002c*/ 	.byte	0x03, 0x1b
        /*002e*/ 	.short	0x00ff


	//----- nvinfo : EIATTR_MERCURY_ISA_VERSION
	.align		4
        /*0030*/ 	.byte	0x03, 0x5f
        /*0032*/ 	.short	0x0101


	//----- nvinfo : EIATTR_VRC_CTA_INIT_COUNT
	.align		4
        /*0034*/ 	.byte	0x02, 0x4a
	.zero		1
	.zero		1


	//----- nvinfo : EIATTR_EXIT_INSTR_OFFSETS
	.align		4
        /*0038*/ 	.byte	0x04, 0x1c
        /*003a*/ 	.short	(.L_37 - .L_36)


	//   ....[0]....
.L_36:
        /*003c*/ 	.word	0x00000060


	//   ....[1]....
        /*0040*/ 	.word	0x000000b0


	//   ....[2]....
        /*0044*/ 	.word	0x00000910


	//   ....[3]....
        /*0048*/ 	.word	0x00000c70


	//----- nvinfo : EIATTR_CBANK_PARAM_SIZE
	.align		4
.L_37:
        /*004c*/ 	.byte	0x03, 0x19
        /*004e*/ 	.short	0x0010


	//----- nvinfo : EIATTR_PARAM_CBANK
	.align		4
        /*0050*/ 	.byte	0x04, 0x0a
        /*0052*/ 	.short	(.L_39 - .L_38)
	.align		4
.L_38:
        /*0054*/ 	.word	index@(.nv.constant0._Z7stencilPfS_)
        /*0058*/ 	.short	0x0380
        /*005a*/ 	.short	0x0010


	//----- nvinfo : EIATTR_SW_WAR
	.align		4
.L_39:
        /*005c*/ 	.byte	0x04, 0x36
        /*005e*/ 	.short	(.L_41 - .L_40)
.L_40:
        /*0060*/ 	.word	0x00000008
.L_41:


//--------------------- .nv.info._Z7matInitPf     --------------------------
	.section	.nv.info._Z7matInitPf,"",@"SHT_CUDA_INFO"
	.sectionflags	@""
	.align	4


	//----- nvinfo : EIATTR_CUDA_API_VERSION
	.align		4
        /*0000*/ 	.byte	0x04, 0x37
        /*0002*/ 	.short	(.L_43 - .L_42)
.L_42:
        /*0004*/ 	.word	0x00000082


	//----- nvinfo : EIATTR_KPARAM_INFO
	.align		4
.L_43:
        /*0008*/ 	.byte	0x04, 0x17
        /*000a*/ 	.short	(.L_45 - .L_44)
.L_44:
        /*000c*/ 	.word	0x00000000
        /*0010*/ 	.short	0x0000
        /*0012*/ 	.short	0x0000
        /*0014*/ 	.byte	0x00, 0xf5, 0x21, 0x00


	//----- nvinfo : EIATTR_SPARSE_MMA_MASK
	.align		4
.L_45:
        /*0018*/ 	.byte	0x03, 0x50
        /*001a*/ 	.short	0x0000


	//----- nvinfo : EIATTR_MAXREG_COUNT
	.align		4
        /*001c*/ 	.byte	0x03, 0x1b
        /*001e*/ 	.short	0x00ff


	//----- nvinfo : EIATTR_MERCURY_ISA_VERSION
	.align		4
        /*0020*/ 	.byte	0x03, 0x5f
        /*0022*/ 	.short	0x0101


	//----- nvinfo : EIATTR_VRC_CTA_INIT_COUNT
	.align		4
        /*0024*/ 	.byte	0x02, 0x4a
	.zero		1
	.zero		1


	//----- nvinfo : EIATTR_EXIT_INSTR_OFFSETS
	.align		4
        /*0028*/ 	.byte	0x04, 0x1c
        /*002a*/ 	.short	(.L_47 - .L_46)


	//   ....[0]....
.L_46:
        /*002c*/ 	.word	0x000006c0


	//----- nvinfo : EIATTR_CBANK_PARAM_SIZE
	.align		4
.L_47:
        /*0030*/ 	.byte	0x03, 0x19
        /*0032*/ 	.short	0x0008


	//----- nvinfo : EIATTR_PARAM_CBANK
	.align		4
        /*0034*/ 	.byte	0x04, 0x0a
        /*0036*/ 	.short	(.L_49 - .L_48)
	.align		4
.L_48:
        /*0038*/ 	.word	index@(.nv.constant0._Z7matInitPf)
        /*003c*/ 	.short	0x0380
        /*003e*/ 	.short	0x0008


	//----- nvinfo : EIATTR_SW_WAR
	.align		4
.L_49:
        /*0040*/ 	.byte	0x04, 0x36
        /*0042*/ 	.short	(.L_51 - .L_50)
.L_50:
        /*0044*/ 	.word	0x00000008
.L_51:


//--------------------- .nv.callgraph             --------------------------
	.section	.nv.callgraph,"",@"SHT_CUDA_CALLGRAPH"
	.align	4
	.sectionentsize	8
	.align		4
        /*0000*/ 	.word	0x00000000
	.align		4
        /*0004*/ 	.word	0xffffffff
	.align		4
        /*0008*/ 	.word	0x00000000
	.align		4
        /*000c*/ 	.word	0xfffffffe
	.align		4
        /*0010*/ 	.word	0x00000000
	.align		4
        /*0014*/ 	.word	0xfffffffd
	.align		4
        /*0018*/ 	.word	0x00000000
	.align		4
        /*001c*/ 	.word	0xfffffffc


//--------------------- .text._Z13stencil_tiledPfS_ --------------------------
	.section	.text._Z13stencil_tiledPfS_,"ax",@progbits
	.align	128
        .global         _Z13stencil_tiledPfS_
        .type           _Z13stencil_tiledPfS_,@function
        .size           _Z13stencil_tiledPfS_,(.L_x_15 - _Z13stencil_tiledPfS_)
        .other          _Z13stencil_tiledPfS_,@"STO_CUDA_ENTRY STV_DEFAULT"
_Z13stencil_tiledPfS_:
.text._Z13stencil_tiledPfS_:
[----:B------:R-:W-:Y:S01]  /*0000*/  LDC R1, c[0x0][0x37c] ;  /* 0x0000df00ff017b82 */ /* 0x000fe20000000800 */
[----:B------:R-:W0:Y:S07]  /*0010*/  S2R R0, SR_CTAID.Y ;  /* 0x0000000000007919 */ /* 0x000e2e0000002600 */
[----:B------:R-:W1:Y:S01]  /*0020*/  LDC R4, c[0x0][0x370] ;  /* 0x0000dc00ff047b82 */ /* 0x000e620000000800 */
[----:B------:R-:W0:Y:S07]  /*0030*/  S2R R9, SR_TID.X ;  /* 0x0000000000097919 */ /* 0x000e2e0000002100 */
[----:B------:R-:W2:Y:S08]  /*0040*/  S2UR UR8, SR_CTAID.X ;  /* 0x00000000000879c3 */ /* 0x000eb00000002500 */
[----:B------:R-:W3:Y:S01]  /*0050*/  LDC R3, c[0x0][0x374] ;  /* 0x0000dd00ff037b82 */ /* 0x000ee20000000800 */
[----:B-1----:R-:W-:-:S07]  /*0060*/  IADD3 R4, PT, PT, R4, -0x1, RZ ;  /* 0xffffffff04047810 */ /* 0x002fce0007ffe0ff */
[----:B------:R-:W1:Y:S01]  /*0070*/  LDC R2, c[0x0][0x378] ;  /* 0x0000de00ff027b82 */ /* 0x000e620000000800 */
[----:B------:R-:W4:Y:S01]  /*0080*/  LDCU UR10, c[0x0][0x360] ;  /* 0x00006c00ff0a77ac */ /* 0x000f220008000800 */
[----:B0-----:R-:W-:-:S04]  /*0090*/  LOP3.LUT P0, RZ, R0, R9, RZ, 0xfc, !PT ;  /* 0x0000000900ff7212 */ /* 0x001fc8000780fcff */
[----:B--2---:R-:W-:-:S04]  /*00a0*/  ISETP.EQ.OR P0, PT, RZ, UR8, !P0 ;  /* 0x00000008ff007c0c */ /* 0x004fc8000c702670 */
[----:B------:R-:W-:-:S13]  /*00b0*/  ISETP.LE.U32.OR P0, PT, R4, UR8, P0 ;  /* 0x0000000804007c0c */ /* 0x000fda0008703470 */
[----:B---34-:R-:W-:Y:S05]  /*00c0*/  @P0 EXIT ;  /* 0x000000000000094d */ /* 0x018fea0003800000 */
[----:B------:R-:W-:Y:S01]  /*00d0*/  UIADD3 UR6, UPT, UPT, UR10, -0x1, URZ ;  /* 0xffffffff0a067890 */ /* 0x000fe2000fffe0ff */
[----:B------:R-:W-:Y:S01]  /*00e0*/  IADD3 R5, PT, PT, R3, -0x1, RZ ;  /* 0xffffffff03057810 */ /* 0x000fe20007ffe0ff */
[----:B------:R-:W0:Y:S03]  /*00f0*/  S2UR UR9, SR_CTAID.Z ;  /* 0x00000000000979c3 */ /* 0x000e260000002700 */
[----:B------:R-:W-:Y:S02]  /*0100*/  ISETP.EQ.AND P1, PT, R0, R5, PT ;  /* 0x000000050000720c */ /* 0x000fe40003f22270 */
[----:B------:R-:W-:-:S13]  /*0110*/  ISETP.NE.AND P0, PT, R9, UR6, PT ;  /* 0x0000000609007c0c */ /* 0x000fda000bf05270 */
[----:B0-----:R-:W-:Y:S05]  /*0120*/  @!P0 EXIT P1 ;  /* 0x000000000000894d */ /* 0x001fea0000800000 */
[----:B------:R-:W-:Y:S01]  /*0130*/  UISETP.GE.U32.AND UP0, UPT, UR10, 0x4, UPT ;  /* 0x000000040a00788c */ /* 0x000fe2000bf06070 */
[----:B-1----:R-:W-:Y:S01]  /*0140*/  IADD3 R8, PT, PT, R2, -0x1, RZ ;  /* 0xffffffff02087810 */ /* 0x002fe20007ffe0ff */
[----:B------:R-:W-:Y:S01]  /*0150*/  IMAD.MOV.U32 R10, RZ, RZ, RZ ;  /* 0x000000ffff0a7224 */ /* 0x000fe200078e00ff */
[----:B------:R-:W0:Y:S01]  /*0160*/  LDCU.64 UR12, c[0x0][0x358] ;  /* 0x00006b00ff0c77ac */ /* 0x000e220008000a00 */
[----:B------:R-:W-:-:S05]  /*0170*/  UIADD3 UR7, UPT, UPT, UR8, -0x1, URZ ;  /* 0xffffffff08077890 */ /* 0x000fca000fffe0ff */
[----:B------:R-:W-:Y:S07]  /*0180*/  BRA.U !UP0, `(.L_x_0) ;  /* 0x0000000908f47547 */ /* 0x000fee000b800000 */
[C---:B------:R-:W-:Y:S01]  /*0190*/  IMAD R7, R3.reuse, UR8, R3 ;  /* 0x0000000803077c24 */ /* 0x040fe2000f8e0203 */
[----:B------:R-:W1:Y:S01]  /*01a0*/  LDCU.64 UR4, c[0x0][0x380] ;  /* 0x00007000ff0477ac */ /* 0x000e620008000a00 */
[C-C-:B------:R-:W-:Y:S01]  /*01b0*/  IMAD R5, R3.reuse, UR7, R0.reuse ;  /* 0x0000000703057c24 */ /* 0x140fe2000f8e0200 */
[----:B------:R-:W-:Y:S01]  /*01c0*/  ISETP.NE.AND P3, PT, R8, UR9, PT ;  /* 0x0000000908007c0c */ /* 0x000fe2000bf65270 */
[----:B------:R-:W-:Y:S01]  /*01d0*/  IMAD R4, R3, UR8, R0 ;  /* 0x0000000803047c24 */ /* 0x000fe2000f8e0200 */
[----:B------:R-:W-:Y:S01]  /*01e0*/  IADD3 R6, PT, PT, R7, R0, RZ ;  /* 0x0000000007067210 */ /* 0x000fe20007ffe0ff */
[--C-:B------:R-:W-:Y:S01]  /*01f0*/  IMAD R7, R5, UR10, R9.reuse ;  /* 0x0000000a05077c24 */ /* 0x100fe2000f8e0209 */
[----:B------:R-:W-:Y:S01]  /*0200*/  MOV R14, 0x8 ;  /* 0x00000008000e7802 */ /* 0x000fe20000000f00 */
[----:B------:R-:W-:Y:S02]  /*0210*/  IMAD R5, R4, UR10, R9 ;  /* 0x0000000a04057c24 */ /* 0x000fe4000f8e0209 */
[----:B------:R-:W-:-:S02]  /*0220*/  HFMA2 R4, -RZ, RZ, 0, 0 ;  /* 0x00000000ff047431 */ /* 0x000fc400000001ff */
[----:B------:R-:W-:Y:S01]  /*0230*/  IMAD R9, R6, UR10, R9 ;  /* 0x0000000a06097c24 */ /* 0x000fe2000f8e0209 */
[----:B------:R-:W2:Y:S01]  /*0240*/  LDCU.64 UR14, c[0x0][0x388] ;  /* 0x00007100ff0e77ac */ /* 0x000ea20008000a00 */
[CC--:B------:R-:W-:Y:S02]  /*0250*/  IMAD R6, R5.reuse, R2.reuse, R2 ;  /* 0x0000000205067224 */ /* 0x0c0fe400078e0202 */
[-C--:B------:R-:W-:Y:S02]  /*0260*/  IMAD R5, R5, R2.reuse, UR9 ;  /* 0x0000000905057e24 */ /* 0x080fe4000f8e0202 */
[----:B------:R-:W-:Y:S01]  /*0270*/  IMAD R12, R2, UR10, RZ ;  /* 0x0000000a020c7c24 */ /* 0x000fe2000f8e02ff */
[----:B------:R-:W-:Y:S01]  /*0280*/  IADD3 R8, PT, PT, R6, UR9, RZ ;  /* 0x0000000906087c10 */ /* 0x000fe2000fffe0ff */
[----:B------:R-:W-:Y:S01]  /*0290*/  IMAD R5, R5, UR10, RZ ;  /* 0x0000000a05057c24 */ /* 0x000fe2000f8e02ff */
[----:B-1----:R-:W-:Y:S01]  /*02a0*/  UIADD3 UR4, UP0, UPT, UR4, 0x8, URZ ;  /* 0x0000000804047890 */ /* 0x002fe2000ff1e0ff */
[----:B------:R-:W-:-:S02]  /*02b0*/  IMAD R7, R7, R2, UR9 ;  /* 0x0000000907077e24 */ /* 0x000fc4000f8e0202 */
[----:B------:R-:W-:Y:S01]  /*02c0*/  IMAD R9, R9, R2, UR9 ;  /* 0x0000000909097e24 */ /* 0x000fe2000f8e0202 */
[C---:B------:R-:W-:Y:S01]  /*02d0*/  IADD3 R30, P0, PT, R12.reuse, R5, RZ ;  /* 0x000000050c1e7210 */ /* 0x040fe20007f1e0ff */
[----:B------:R-:W-:Y:S01]  /*02e0*/  UIADD3.X UR5, UPT, UPT, URZ, UR5, URZ, UP0, !UPT ;  /* 0x00000005ff057290 */ /* 0x000fe200087fe4ff */
[----:B------:R-:W-:Y:S01]  /*02f0*/  IMAD.WIDE.U32 R10, R12, 0x4, RZ ;  /* 0x000000040c0a7825 */ /* 0x000fe200078e00ff */
[----:B------:R-:W-:Y:S02]  /*0300*/  MOV R18, UR4 ;  /* 0x0000000400127c02 */ /* 0x000fe40008000f00 */
[----:B------:R-:W-:Y:S01]  /*0310*/  IADD3.X R17, PT, PT, RZ, RZ, RZ, P0, !PT ;  /* 0x000000ffff117210 */ /* 0x000fe200007fe4ff */
[----:B------:R-:W-:Y:S01]  /*0320*/  IMAD.MOV.U32 R15, RZ, RZ, 0x0 ;  /* 0x00000000ff0f7424 */ /* 0x000fe200078e00ff */
[----:B------:R-:W-:Y:S01]  /*0330*/  MOV R19, UR5 ;  /* 0x0000000500137c02 */ /* 0x000fe20008000f00 */
[----:B------:R-:W-:Y:S01]  /*0340*/  IMAD R6, R7, UR10, RZ ;  /* 0x0000000a07067c24 */ /* 0x000fe2000f8e02ff */
[----:B------:R-:W-:Y:S01]  /*0350*/  SHF.L.U64.HI R28, R30, 0x2, R17 ;  /* 0x000000021e1c7819 */ /* 0x000fe20000010211 */
[----:B------:R-:W-:Y:S01]  /*0360*/  IMAD R7, R9, UR10, RZ ;  /* 0x0000000a09077c24 */ /* 0x000fe2000f8e02ff */
[C---:B------:R-:W-:Y:S01]  /*0370*/  IADD3 R29, PT, PT, R5.reuse, 0x1, RZ ;  /* 0x00000001051d7810 */ /* 0x040fe20007ffe0ff */
[----:B------:R-:W-:Y:S01]  /*0380*/  IMAD.WIDE R12, R6, 0x4, R14 ;  /* 0x00000004060c7825 */ /* 0x000fe200078e020e */
[----:B------:R-:W-:-:S02]  /*0390*/  IADD3 R31, PT, PT, R5, -0x1, RZ ;  /* 0xffffffff051f7810 */ /* 0x000fc40007ffe0ff */
[----:B------:R-:W-:Y:S01]  /*03a0*/  SHF.L.U32 R30, R30, 0x2, RZ ;  /* 0x000000021e1e7819 */ /* 0x000fe200000006ff */
[----:B------:R-:W-:Y:S02]  /*03b0*/  IMAD R8, R8, UR10, RZ ;  /* 0x0000000a08087c24 */ /* 0x000fe4000f8e02ff */
[----:B------:R-:W-:-:S04]  /*03c0*/  IMAD.WIDE R10, R5, 0x4, -R10 ;  /* 0x00000004050a7825 */ /* 0x000fc800078e0a0a */
[----:B------:R-:W-:Y:S02]  /*03d0*/  VIADD R9, R5, 0x2 ;  /* 0x0000000205097836 */ /* 0x000fe40000000000 */
[----:B------:R-:W-:Y:S02]  /*03e0*/  IMAD.MOV.U32 R33, RZ, RZ, R5 ;  /* 0x000000ffff217224 */ /* 0x000fe400078e0005 */
[----:B--2---:R-:W-:-:S07]  /*03f0*/  IMAD.WIDE.U32 R14, R7, 0x4, R14 ;  /* 0x00000004070e7825 */ /* 0x004fce00078e000e */
.L_x_5:
[----:B-1--4-:R-:W1:Y:S01]  /*0400*/  LDC.64 R16, c[0x0][0x388] ;  /* 0x0000e200ff107b82 */ /* 0x012e620000000a00 */
[C---:B------:R-:W-:Y:S01]  /*0410*/  LOP3.LUT P4, RZ, R4.reuse, UR9, RZ, 0xfc, !PT ;  /* 0x0000000904ff7c12 */ /* 0x040fe2000f88fcff */
[----:B------:R-:W-:Y:S01]  /*0420*/  UIADD3 UR4, UPT, UPT, UR10, -0x2, URZ ;  /* 0xfffffffe0a047890 */ /* 0x000fe2000fffe0ff */
[C---:B------:R-:W-:Y:S02]  /*0430*/  ISETP.EQ.AND P0, PT, R4.reuse, UR6, !P3 ;  /* 0x0000000604007c0c */ /* 0x040fe4000df02270 */
[C---:B--23--:R-:W-:Y:S02]  /*0440*/  IADD3 R20, PT, PT, R4.reuse, 0x2, RZ ;  /* 0x0000000204147810 */ /* 0x04cfe40007ffe0ff */
[----:B------:R-:W-:Y:S02]  /*0450*/  PLOP3.LUT P0, PT, P4, P0, PT, 0x8f, 0xf8 ;  /* 0x0000000000f8781c */ /* 0x000fe40002701177 */
[C---:B------:R-:W-:Y:S02]  /*0460*/  IADD3 R21, PT, PT, R4.reuse, 0x3, RZ ;  /* 0x0000000304157810 */ /* 0x040fe40007ffe0ff */
[----:B------:R-:W-:-:S02]  /*0470*/  ISETP.EQ.AND P4, PT, R4, UR4, PT ;  /* 0x0000000404007c0c */ /* 0x000fc4000bf82270 */
[----:B------:R-:W-:Y:S02]  /*0480*/  ISETP.EQ.AND P2, PT, R20, UR6, PT ;  /* 0x0000000614007c0c */ /* 0x000fe4000bf42270 */
[----:B------:R-:W-:Y:S01]  /*0490*/  ISETP.EQ.AND P1, PT, R21, UR6, PT ;  /* 0x0000000615007c0c */ /* 0x000fe2000bf22270 */
[----:B-1----:R-:W-:-:S04]  /*04a0*/  IMAD.WIDE R20, R33, 0x4, R16 ;  /* 0x0000000421147825 */ /* 0x002fc800078e0210 */
[----:B------:R-:W-:Y:S08]  /*04b0*/  @P0 BRA `(.L_x_1) ;  /* 0x0000000000780947 */ /* 0x000ff00003800000 */
[----:B------:R-:W-:Y:S02]  /*04c0*/  IMAD R22, R2, UR10, RZ ;  /* 0x0000000a02167c24 */ /* 0x000fe4000f8e02ff */
[----:B------:R-:W-:-:S04]  /*04d0*/  IMAD.WIDE R24, R6, 0x4, R16 ;  /* 0x0000000406187825 */ /* 0x000fc800078e0210 */
[----:B------:R-:W-:Y:S01]  /*04e0*/  IMAD.WIDE.U32 R22, R22, 0x4, RZ ;  /* 0x0000000416167825 */ /* 0x000fe200078e00ff */
[----:B0-----:R0:W2:Y:S03]  /*04f0*/  LDG.E R32, desc[UR12][R24.64] ;  /* 0x0000000c18207981 */ /* 0x0010a6000c1e1900 */
[----:B------:R-:W-:Y:S01]  /*0500*/  IMAD.WIDE.U32 R26, R7, 0x4, R16 ;  /* 0x00000004071a7825 */ /* 0x000fe200078e0010 */
[----:B------:R-:W-:-:S05]  /*0510*/  IADD3 R22, P0, PT, -R22, R20, RZ ;  /* 0x0000001416167210 */ /* 0x000fca0007f1e1ff */
[----:B------:R-:W-:Y:S01]  /*0520*/  IMAD.X R23, R21, 0x1, ~R23, P0 ;  /* 0x0000000115177824 */ /* 0x000fe200000e0e17 */
[----:B------:R-:W2:Y:S01]  /*0530*/  LDG.E R27, desc[UR12][R26.64] ;  /* 0x0000000c1a1b7981 */ /* 0x000ea2000c1e1900 */
[--C-:B0-----:R-:W-:Y:S01]  /*0540*/  IMAD.WIDE.U32 R24, R8, 0x4, R16.reuse ;  /* 0x0000000408187825 */ /* 0x101fe200078e0010 */
[----:B------:R-:W-:Y:S02]  /*0550*/  MOV R34, UR14 ;  /* 0x0000000e00227c02 */ /* 0x000fe40008000f00 */
[----:B------:R-:W3:Y:S01]  /*0560*/  LDG.E R22, desc[UR12][R22.64] ;  /* 0x0000000c16167981 */ /* 0x000ee2000c1e1900 */
[----:B------:R-:W-:Y:S01]  /*0570*/  MOV R35, UR15 ;  /* 0x0000000f00237c02 */ /* 0x000fe20008000f00 */
[----:B------:R-:W-:Y:S02]  /*0580*/  IMAD.WIDE R36, R31, 0x4, R16 ;  /* 0x000000041f247825 */ /* 0x000fe400078e0210 */
[----:B------:R-:W4:Y:S02]  /*0590*/  LDG.E R24, desc[UR12][R24.64] ;  /* 0x0000000c18187981 */ /* 0x000f24000c1e1900 */
[----:B------:R-:W-:-:S02]  /*05a0*/  IMAD.WIDE.U32 R34, R5, 0x4, R34 ;  /* 0x0000000405227825 */ /* 0x000fc400078e0022 */
[----:B------:R-:W5:Y:S04]  /*05b0*/  LDG.E R36, desc[UR12][R36.64] ;  /* 0x0000000c24247981 */ /* 0x000f68000c1e1900 */
[----:B------:R-:W5:Y:S01]  /*05c0*/  LDG.E R34, desc[UR12][R34.64+0x4] ;  /* 0x0000040c22227981 */ /* 0x000f62000c1e1900 */
[----:B------:R-:W-:Y:S01]  /*05d0*/  UMOV UR4, 0x9999999a ;  /* 0x9999999a00047882 */ /* 0x000fe20000000000 */
[----:B------:R-:W-:Y:S01]  /*05e0*/  UMOV UR5, 0x3fe99999 ;  /* 0x3fe9999900057882 */ /* 0x000fe20000000000 */
[----:B--2---:R-:W-:-:S04]  /*05f0*/  FADD R32, R32, R27 ;  /* 0x0000001b20207221 */ /* 0x004fc80000000000 */
[----:B---3--:R-:W-:Y:S02]  /*0600*/  FADD R32, R22, R32 ;  /* 0x0000002016207221 */ /* 0x008fe40000000000 */
[----:B------:R-:W0:Y:S02]  /*0610*/  LDC.64 R22, c[0x0][0x380] ;  /* 0x0000e000ff167b82 */ /* 0x000e240000000a00 */
[----:B----4-:R-:W-:-:S04]  /*0620*/  FADD R27, R24, R32 ;  /* 0x00000020181b7221 */ /* 0x010fc80000000000 */
[----:B-----5:R-:W-:-:S04]  /*0630*/  FADD R27, R36, R27 ;  /* 0x0000001b241b7221 */ /* 0x020fc80000000000 */
[----:B------:R-:W-:-:S04]  /*0640*/  FADD R27, R34, R27 ;  /* 0x0000001b221b7221 */ /* 0x000fc80000000000 */
[----:B------:R-:W1:Y:S02]  /*0650*/  F2F.F64.F32 R24, R27 ;  /* 0x0000001b00187310 */ /* 0x000e640000201800 */
[----:B-1----:R-:W-:-:S10]  /*0660*/  DMUL R24, R24, UR4 ;  /* 0x0000000418187c28 */ /* 0x002fd40008000000 */
[----:B------:R-:W1:Y:S01]  /*0670*/  F2F.F32.F64 R25, R24 ;  /* 0x0000001800197310 */ /* 0x000e620000301000 */
[----:B0-----:R-:W-:-:S05]  /*0680*/  IMAD.WIDE.U32 R22, R33, 0x4, R22 ;  /* 0x0000000421167825 */ /* 0x001fca00078e0016 */
[----:B-1----:R1:W-:Y:S02]  /*0690*/  STG.E desc[UR12][R22.64], R25 ;  /* 0x0000001916007986 */ /* 0x0023e4000c10190c */
.L_x_1:
[----:B------:R-:W-:Y:S05]  /*06a0*/  @!P3 BRA P4, `(.L_x_2) ;  /* 0x000000000074b947 */ /* 0x000fea0002000000 */
[----:B------:R-:W-:Y:S02]  /*06b0*/  IADD3 R34, P0, PT, R12, UR14, RZ ;  /* 0x0000000e0c227c10 */ /* 0x000fe4000ff1e0ff */
[----:B------:R-:W-:Y:S01]  /*06c0*/  IADD3 R26, P4, PT, R14, UR14, RZ ;  /* 0x0000000e0e1a7c10 */ /* 0x000fe2000ff9e0ff */
[----:B------:R-:W-:Y:S01]  /*06d0*/  IMAD.U32 R37, RZ, RZ, UR15 ;  /* 0x0000000fff257e24 */ /* 0x000fe2000f8e00ff */
[----:B------:R-:W-:Y:S01]  /*06e0*/  IADD3.X R35, PT, PT, R13, UR15, RZ, P0, !PT ;  /* 0x0000000f0d237c10 */ /* 0x000fe200087fe4ff */
[----:B0-----:R-:W2:Y:S01]  /*06f0*/  LDG.E R20, desc[UR12][R20.64] ;  /* 0x0000000c14147981 */ /* 0x001ea2000c1e1900 */
[----:B------:R-:W-:Y:S02]  /*0700*/  IADD3.X R27, PT, PT, R15, UR15, RZ, P4, !PT ;  /* 0x0000000f0f1b7c10 */ /* 0x000fe4000a7fe4ff */
[----:B------:R-:W-:Y:S01]  /*0710*/  IADD3 R24, P0, PT, R10, UR14, RZ ;  /* 0x0000000e0a187c10 */ /* 0x000fe2000ff1e0ff */
[----:B------:R-:W3:Y:S01]  /*0720*/  LDG.E R34, desc[UR12][R34.64+-0x4] ;  /* 0xfffffc0c22227981 */ /* 0x000ee2000c1e1900 */
[----:B-1----:R-:W-:-:S02]  /*0730*/  IADD3 R22, P4, PT, R30, UR14, RZ ;  /* 0x0000000e1e167c10 */ /* 0x002fc4000ff9e0ff */
[----:B------:R-:W-:Y:S01]  /*0740*/  IADD3.X R25, PT, PT, R11, UR15, RZ, P0, !PT ;  /* 0x0000000f0b197c10 */ /* 0x000fe200087fe4ff */
[----:B------:R-:W3:Y:S01]  /*0750*/  LDG.E R27, desc[UR12][R26.64+-0x4] ;  /* 0xfffffc0c1a1b7981 */ /* 0x000ee2000c1e1900 */
[----:B------:R-:W-:Y:S02]  /*0760*/  IADD3.X R23, PT, PT, R28, UR15, RZ, P4, !PT ;  /* 0x0000000f1c177c10 */ /* 0x000fe4000a7fe4ff */
[----:B------:R-:W-:Y:S01]  /*0770*/  MOV R36, UR14 ;  /* 0x0000000e00247c02 */ /* 0x000fe20008000f00 */
[----:B------:R-:W4:Y:S04]  /*0780*/  LDG.E R24, desc[UR12][R24.64+0x4] ;  /* 0x0000040c18187981 */ /* 0x000f28000c1e1900 */
[----:B------:R-:W5:Y:S01]  /*0790*/  LDG.E R22, desc[UR12][R22.64+0x4] ;  /* 0x0000040c16167981 */ /* 0x000f62000c1e1900 */
[----:B------:R-:W-:-:S06]  /*07a0*/  IMAD.WIDE.U32 R36, R5, 0x4, R36 ;  /* 0x0000000405247825 */ /* 0x000fcc00078e0024 */
[----:B------:R-:W2:Y:S01]  /*07b0*/  LDG.E R36, desc[UR12][R36.64+0x8] ;  /* 0x0000080c24247981 */ /* 0x000ea2000c1e1900 */
[----:B------:R-:W-:Y:S01]  /*07c0*/  UMOV UR4, 0x9999999a ;  /* 0x9999999a00047882 */ /* 0x000fe20000000000 */
[----:B------:R-:W-:Y:S01]  /*07d0*/  UMOV UR5, 0x3fe99999 ;  /* 0x3fe9999900057882 */ /* 0x000fe20000000000 */
[----:B---3--:R-:W-:-:S04]  /*07e0*/  FADD R35, R34, R27 ;  /* 0x0000001b22237221 */ /* 0x008fc80000000000 */
[----:B----4-:R-:W-:-:S04]  /*07f0*/  FADD R35, R24, R35 ;  /* 0x0000002318237221 */ /* 0x010fc80000000000 */
[----:B-----5:R-:W-:-:S04]  /*0800*/  FADD R35, R22, R35 ;  /* 0x0000002316237221 */ /* 0x020fc80000000000 */
[----:B--2---:R-:W-:-:S04]  /*0810*/  FADD R35, R20, R35 ;  /* 0x0000002314237221 */ /* 0x004fc80000000000 */
[----:B------:R-:W-:-:S04]  /*0820*/  FADD R35, R36, R35 ;  /* 0x0000002324237221 */ /* 0x000fc80000000000 */
[----:B------:R-:W0:Y:S02]  /*0830*/  F2F.F64.F32 R22, R35 ;  /* 0x0000002300167310 */ /* 0x000e240000201800 */
[----:B0-----:R-:W-:-:S10]  /*0840*/  DMUL R22, R22, UR4 ;  /* 0x0000000416167c28 */ /* 0x001fd40008000000 */
[----:B------:R-:W0:Y:S01]  /*0850*/  F2F.F32.F64 R23, R22 ;  /* 0x0000001600177310 */ /* 0x000e220000301000 */
[----:B------:R-:W-:-:S05]  /*0860*/  IMAD.WIDE.U32 R20, R5, 0x4, R18 ;  /* 0x0000000405147825 */ /* 0x000fca00078e0012 */
[----:B0-----:R2:W-:Y:S02]  /*0870*/  STG.E desc[UR12][R20.64+-0x4], R23 ;  /* 0xfffffc1714007986 */ /* 0x0015e4000c10190c */
.L_x_2:
[----:B------:R-:W-:Y:S05]  /*0880*/  @!P3 BRA P2, `(.L_x_3) ;  /* 0x000000000078b947 */ /* 0x000fea0001000000 */
[----:B------:R-:W-:Y:S02]  /*0890*/  IADD3 R24, P4, PT, R14, UR14, RZ ;  /* 0x0000000e0e187c10 */ /* 0x000fe4000ff9e0ff */
[----:B------:R-:W-:Y:S02]  /*08a0*/  IADD3 R26, P2, PT, R12, UR14, RZ ;  /* 0x0000000e0c1a7c10 */ /* 0x000fe4000ff5e0ff */
[----:B-1----:R-:W-:Y:S02]  /*08b0*/  IADD3.X R25, PT, PT, R15, UR15, RZ, P4, !PT ;  /* 0x0000000f0f197c10 */ /* 0x002fe4000a7fe4ff */
[----:B--2---:R-:W-:Y:S02]  /*08c0*/  IADD3 R20, P0, PT, R10, UR14, RZ ;  /* 0x0000000e0a147c10 */ /* 0x004fe4000ff1e0ff */
[----:B------:R-:W-:Y:S02]  /*08d0*/  IADD3.X R27, PT, PT, R13, UR15, RZ, P2, !PT ;  /* 0x0000000f0d1b7c10 */ /* 0x000fe400097fe4ff */
[----:B------:R-:W-:Y:S01]  /*08e0*/  IADD3 R22, P2, PT, R30, UR14, RZ ;  /* 0x0000000e1e167c10 */ /* 0x000fe2000ff5e0ff */
[----:B0-----:R-:W2:Y:S01]  /*08f0*/  LDG.E R25, desc[UR12][R24.64] ;  /* 0x0000000c18197981 */ /* 0x001ea2000c1e1900 */
[----:B------:R-:W-:-:S03]  /*0900*/  IADD3.X R21, PT, PT, R11, UR15, RZ, P0, !PT ;  /* 0x0000000f0b157c10 */ /* 0x000fc600087fe4ff */
[----:B------:R-:W2:Y:S01]  /*0910*/  LDG.E R26, desc[UR12][R26.64] ;  /* 0x0000000c1a1a7981 */ /* 0x000ea2000c1e1900 */
[----:B------:R-:W-:Y:S01]  /*0920*/  IADD3.X R23, PT, PT, R28, UR15, RZ, P2, !PT ;  /* 0x0000000f1c177c10 */ /* 0x000fe200097fe4ff */
[----:B------:R-:W-:Y:S01]  /*0930*/  IMAD.WIDE R36, R29, 0x4, R16 ;  /* 0x000000041d247825 */ /* 0x000fe200078e0210 */
[----:B------:R-:W-:Y:S01]  /*0940*/  MOV R34, UR14 ;  /* 0x0000000e00227c02 */ /* 0x000fe20008000f00 */
[----:B------:R-:W3:Y:S01]  /*0950*/  LDG.E R20, desc[UR12][R20.64+0x8] ;  /* 0x0000080c14147981 */ /* 0x000ee2000c1e1900 */
[----:B------:R-:W-:-:S03]  /*0960*/  MOV R35, UR15 ;  /* 0x0000000f00237c02 */ /* 0x000fc60008000f00 */
[----:B------:R-:W4:Y:S01]  /*0970*/  LDG.E R22, desc[UR12][R22.64+0x8] ;  /* 0x0000080c16167981 */ /* 0x000f22000c1e1900 */
[----:B------:R-:W-:-:S03]  /*0980*/  IMAD.WIDE.U32 R34, R5, 0x4, R34 ;  /* 0x0000000405227825 */ /* 0x000fc600078e0022 */
[----:B------:R-:W5:Y:S04]  /*0990*/  LDG.E R36, desc[UR12][R36.64] ;  /* 0x0000000c24247981 */ /* 0x000f68000c1e1900 */
[----:B------:R-:W5:Y:S01]  /*09a0*/  LDG.E R34, desc[UR12][R34.64+0xc] ;  /* 0x00000c0c22227981 */ /* 0x000f62000c1e1900 */
[----:B------:R-:W-:Y:S01]  /*09b0*/  UMOV UR4, 0x9999999a ;  /* 0x9999999a00047882 */ /* 0x000fe20000000000 */
[----:B------:R-:W-:Y:S01]  /*09c0*/  UMOV UR5, 0x3fe99999 ;  /* 0x3fe9999900057882 */ /* 0x000fe20000000000 */
[----:B--2---:R-:W-:-:S04]  /*09d0*/  FADD R27, R26, R25 ;  /* 0x000000191a1b7221 */ /* 0x004fc80000000000 */
[----:B---3--:R-:W-:-:S04]  /*09e0*/  FADD R27, R20, R27 ;  /* 0x0000001b141b7221 */ /* 0x008fc80000000000 */
[----:B----4-:R-:W-:-:S04]  /*09f0*/  FADD R27, R22, R27 ;  /* 0x0000001b161b7221 */ /* 0x010fc80000000000 */
[----:B-----5:R-:W-:-:S04]  /*0a00*/  FADD R27, R36, R27 ;  /* 0x0000001b241b7221 */ /* 0x020fc80000000000 */
[----:B------:R-:W-:-:S04]  /*0a10*/  FADD R27, R34, R27 ;  /* 0x0000001b221b7221 */ /* 0x000fc80000000000 */
[----:B------:R-:W0:Y:S02]  /*0a20*/  F2F.F64.F32 R20, R27 ;  /* 0x0000001b00147310 */ /* 0x000e240000201800 */
[----:B0-----:R-:W-:-:S10]  /*0a30*/  DMUL R22, R20, UR4 ;  /* 0x0000000414167c28 */ /* 0x001fd40008000000 */
[----:B------:R-:W0:Y:S01]  /*0a40*/  F2F.F32.F64 R23, R22 ;  /* 0x0000001600177310 */ /* 0x000e220000301000 */
[----:B------:R-:W-:-:S05]  /*0a50*/  IMAD.WIDE.U32 R20, R5, 0x4, R18 ;  /* 0x0000000405147825 */ /* 0x000fca00078e0012 */
[----:B0-----:R3:W-:Y:S02]  /*0a60*/  STG.E desc[UR12][R20.64], R23 ;  /* 0x0000001714007986 */ /* 0x0017e4000c10190c */
.L_x_3:
[----:B------:R-:W-:Y:S05]  /*0a70*/  @!P3 BRA P1, `(.L_x_4) ;  /* 0x000000000078b947 */ /* 0x000fea0000800000 */
[----:B-1----:R-:W-:Y:S02]  /*0a80*/  IADD3 R22, P1, PT, R14, UR14, RZ ;  /* 0x0000000e0e167c10 */ /* 0x002fe4000ff3e0ff */
[----:B--23--:R-:W-:Y:S02]  /*0a90*/  IADD3 R20, P0, PT, R12, UR14, RZ ;  /* 0x0000000e0c147c10 */ /* 0x00cfe4000ff1e0ff */
[----:B------:R-:W-:Y:S02]  /*0aa0*/  IADD3.X R23, PT, PT, R15, UR15, RZ, P1, !PT ;  /* 0x0000000f0f177c10 */ /* 0x000fe40008ffe4ff */
[----:B------:R-:W-:Y:S02]  /*0ab0*/  IADD3 R24, P2, PT, R10, UR14, RZ ;  /* 0x0000000e0a187c10 */ /* 0x000fe4000ff5e0ff */
[----:B------:R-:W-:Y:S02]  /*0ac0*/  IADD3.X R21, PT, PT, R13, UR15, RZ, P0, !PT ;  /* 0x0000000f0d157c10 */ /* 0x000fe400087fe4ff */
[----:B------:R-:W-:Y:S01]  /*0ad0*/  IADD3 R26, P0, PT, R30, UR14, RZ ;  /* 0x0000000e1e1a7c10 */ /* 0x000fe2000ff1e0ff */
[----:B0-----:R-:W2:Y:S01]  /*0ae0*/  LDG.E R23, desc[UR12][R22.64+0x4] ;  /* 0x0000040c16177981 */ /* 0x001ea2000c1e1900 */
[----:B------:R-:W-:-:S03]  /*0af0*/  IADD3.X R25, PT, PT, R11, UR15, RZ, P2, !PT ;  /* 0x0000000f0b197c10 */ /* 0x000fc600097fe4ff */
[----:B------:R-:W2:Y:S01]  /*0b00*/  LDG.E R20, desc[UR12][R20.64+0x4] ;  /* 0x0000040c14147981 */ /* 0x000ea2000c1e1900 */
[----:B------:R-:W-:Y:S01]  /*0b10*/  IADD3.X R27, PT, PT, R28, UR15, RZ, P0, !PT ;  /* 0x0000000f1c1b7c10 */ /* 0x000fe200087fe4ff */
[----:B------:R-:W-:Y:S01]  /*0b20*/  IMAD.U32 R35, RZ, RZ, UR15 ;  /* 0x0000000fff237e24 */ /* 0x000fe2000f8e00ff */
[----:B------:R-:W-:Y:S01]  /*0b30*/  MOV R34, UR14 ;  /* 0x0000000e00227c02 */ /* 0x000fe20008000f00 */
[----:B------:R-:W3:Y:S01]  /*0b40*/  LDG.E R24, desc[UR12][R24.64+0xc] ;  /* 0x00000c0c18187981 */ /* 0x000ee2000c1e1900 */
[----:B------:R-:W-:-:S03]  /*0b50*/  IMAD.WIDE R16, R9, 0x4, R16 ;  /* 0x0000000409107825 */ /* 0x000fc600078e0210 */
        /* <DEDUP_REMOVED lines=16> */
.L_x_4:
[----:B------:R-:W-:Y:S01]  /*0c60*/  ULOP3.LUT UR4, UR10, 0x7fc, URZ, 0xc0, !UPT ;  /* 0x000007fc0a047892 */ /* 0x000fe2000f8ec0ff */
[----:B------:R-:W-:Y:S01]  /*0c70*/  IADD3 R18, P0, PT, R18, 0x10, RZ ;  /* 0x0000001012127810 */ /* 0x000fe20007f1e0ff */
[----:B------:R-:W-:Y:S01]  /*0c80*/  UIADD3 UR14, UP0, UPT, UR14, 0x10, URZ ;  /* 0x000000100e0e7890 */ /* 0x000fe2000ff1e0ff */
[----:B------:R-:W-:Y:S01]  /*0c90*/  IADD3 R4, PT, PT, R4, 0x4, RZ ;  /* 0x0000000404047810 */ /* 0x000fe20007ffe0ff */
[----:B------:R-:W-:Y:S01]  /*0ca0*/  VIADD R29, R29, 0x4 ;  /* 0x000000041d1d7836 */ /* 0x000fe20000000000 */
[----:B------:R-:W-:Y:S01]  /*0cb0*/  IADD3.X R19, PT, PT, RZ, R19, RZ, P0, !PT ;  /* 0x00000013ff137210 */ /* 0x000fe200007fe4ff */
[----:B------:R-:W-:Y:S01]  /*0cc0*/  UIADD3.X UR15, UPT, UPT, URZ, UR15, URZ, UP0, !UPT ;  /* 0x0000000fff0f7290 */ /* 0x000fe200087fe4ff */
[----:B------:R-:W-:Y:S01]  /*0cd0*/  ISETP.NE.AND P0, PT, R4, UR4, PT ;  /* 0x0000000404007c0c */ /* 0x000fe2000bf05270 */
[----:B------:R-:W-:Y:S01]  /*0ce0*/  VIADD R8, R8, 0x4 ;  /* 0x0000000408087836 */ /* 0x000fe20000000000 */
[----:B------:R-:W-:Y:S02]  /*0cf0*/  IADD3 R9, PT, PT, R9, 0x4, RZ ;  /* 0x0000000409097810 */ /* 0x000fe40007ffe0ff */
[----:B------:R-:W-:-:S02]  /*0d00*/  IADD3 R33, PT, PT, R33, 0x4, RZ ;  /* 0x0000000421217810 */ /* 0x000fc40007ffe0ff */
[----:B------:R-:W-:Y:S02]  /*0d10*/  IADD3 R6, PT, PT, R6, 0x4, RZ ;  /* 0x0000000406067810 */ /* 0x000fe40007ffe0ff */
[----:B------:R-:W-:Y:S02]  /*0d20*/  IADD3 R31, PT, PT, R31, 0x4, RZ ;  /* 0x000000041f1f7810 */ /* 0x000fe40007ffe0ff */
[----:B------:R-:W-:-:S03]  /*0d30*/  IADD3 R7, PT, PT, R7, 0x4, RZ ;  /* 0x0000000407077810 */ /* 0x000fc60007ffe0ff */
[----:B------:R-:W-:Y:S05]  /*0d40*/  @P0 BRA `(.L_x_5) ;  /* 0xfffffff400ac0947 */ /* 0x000fea000383ffff */
[----:B------:R-:W-:-:S07]  /*0d50*/  MOV R10, UR4 ;  /* 0x00000004000a7c02 */ /* 0x000fce0008000f00 */
.L_x_0:
[----:B------:R-:W-:-:S06]  /*0d60*/  ULOP3.LUT UR4, UR10, 0x3, URZ, 0xc0, !UPT ;  /* 0x000000030a047892 */ /* 0x000fcc000f8ec0ff */
[----:B------:R-:W-:-:S13]  /*0d70*/  ISETP.NE.AND P0, PT, RZ, UR4, PT ;  /* 0x00000004ff007c0c */ /* 0x000fda000bf05270 */
[----:B0-----:R-:W-:Y:S05]  /*0d80*/  @!P0 EXIT ;  /* 0x000000000000894d */ /* 0x001fea0003800000 */
[----:B----4-:R-:W0:Y:S01]  /*0d90*/  S2R R17, SR_TID.X ;  /* 0x0000000000117919 */ /* 0x010e220000002100 */
[C---:B------:R-:W-:Y:S01]  /*0da0*/  IMAD R4, R3.reuse, UR8, R0 ;  /* 0x0000000803047c24 */ /* 0x040fe2000f8e0200 */
[----:B------:R-:W4:Y:S01]  /*0db0*/  LDCU.64 UR6, c[0x0][0x388] ;  /* 0x00007100ff0677ac */ /* 0x000f220008000a00 */
[----:B------:R-:W-:Y:S01]  /*0dc0*/  IMAD R5, R3, UR8, R3 ;  /* 0x0000000803057c24 */ /* 0x000fe2000f8e0203 */
[----:B------:R-:W1:Y:S01]  /*0dd0*/  LDC.64 R6, c[0x0][0x388] ;  /* 0x0000e200ff067b82 */ /* 0x000e620000000a00 */
[----:B------:R-:W-:Y:S01]  /*0de0*/  IMAD R8, R2, UR10, RZ ;  /* 0x0000000a02087c24 */ /* 0x000fe2000f8e02ff */
[----:B------:R-:W-:Y:S02]  /*0df0*/  UIADD3 UR5, UPT, UPT, UR8, -0x1, URZ ;  /* 0xffffffff08057890 */ /* 0x000fe4000fffe0ff */
[----:B------:R-:W-:Y:S01]  /*0e00*/  IADD3 R12, PT, PT, R5, R0, RZ ;  /* 0x00000000050c7210 */ /* 0x000fe20007ffe0ff */
[----:B------:R-:W-:Y:S01]  /*0e10*/  IMAD.WIDE.U32 R8, R8, 0x4, RZ ;  /* 0x0000000408087825 */ /* 0x000fe200078e00ff */
[----:B------:R-:W-:-:S03]  /*0e20*/  UIADD3 UR4, UPT, UPT, -UR4, URZ, URZ ;  /* 0x000000ff04047290 */ /* 0x000fc6000fffe1ff */
[----:B------:R-:W-:Y:S01]  /*0e30*/  IMAD R14, R3, UR5, R0 ;  /* 0x00000005030e7c24 */ /* 0x000fe2000f8e0200 */
[----:B----4-:R-:W-:-:S04]  /*0e40*/  IADD3 R8, P1, PT, -R8, UR6, RZ ;  /* 0x0000000608087c10 */ /* 0x010fc8000ff3e1ff */
[----:B------:R-:W-:Y:S01]  /*0e50*/  IADD3.X R9, PT, PT, ~R9, UR7, RZ, P1, !PT ;  /* 0x0000000709097c10 */ /* 0x000fe20008ffe5ff */
[--C-:B0-----:R-:W-:Y:S02]  /*0e60*/  IMAD R11, R4, UR10, R17.reuse ;  /* 0x0000000a040b7c24 */ /* 0x101fe4000f8e0211 */
[--C-:B------:R-:W-:Y:S02]  /*0e70*/  IMAD R3, R12, UR10, R17.reuse ;  /* 0x0000000a0c037c24 */ /* 0x100fe4000f8e0211 */
[CC--:B------:R-:W-:Y:S02]  /*0e80*/  IMAD R4, R11.reuse, R2.reuse, UR9 ;  /* 0x000000090b047e24 */ /* 0x0c0fe4000f8e0202 */
[-C--:B------:R-:W-:Y:S02]  /*0e90*/  IMAD R11, R11, R2.reuse, R2 ;  /* 0x000000020b0b7224 */ /* 0x080fe400078e0202 */
[----:B------:R-:W-:Y:S02]  /*0ea0*/  IMAD R13, R4, UR10, RZ ;  /* 0x0000000a040d7c24 */ /* 0x000fe4000f8e02ff */
[----:B------:R-:W0:Y:S01]  /*0eb0*/  LDC.64 R4, c[0x0][0x380] ;  /* 0x0000e000ff047b82 */ /* 0x000e220000000a00 */
[----:B------:R-:W-:Y:S01]  /*0ec0*/  IMAD R17, R14, UR10, R17 ;  /* 0x0000000a0e117c24 */ /* 0x000fe2000f8e0211 */
[----:B------:R-:W-:Y:S01]  /*0ed0*/  IADD3 R15, PT, PT, R11, UR9, RZ ;  /* 0x000000090b0f7c10 */ /* 0x000fe2000fffe0ff */
[----:B------:R-:W-:Y:S01]  /*0ee0*/  IMAD R3, R3, R2, UR9 ;  /* 0x0000000903037e24 */ /* 0x000fe2000f8e0202 */
[----:B--23--:R-:W-:Y:S01]  /*0ef0*/  IADD3 R21, P0, PT, R13, R10, RZ ;  /* 0x0000000a0d157210 */ /* 0x00cfe20007f1e0ff */
[----:B------:R-:W-:Y:S01]  /*0f00*/  IMAD R17, R17, R2, UR9 ;  /* 0x0000000911117e24 */ /* 0x000fe2000f8e0202 */
[----:B------:R-:W-:Y:S01]  /*0f10*/  IADD3 R11, PT, PT, R13, R10, RZ ;  /* 0x0000000a0d0b7210 */ /* 0x000fe20007ffe0ff */
[----:B------:R-:W-:-:S02]  /*0f20*/  IMAD R13, R15, UR10, R10 ;  /* 0x0000000a0f0d7c24 */ /* 0x000fc4000f8e020a */
[----:B------:R-:W-:Y:S01]  /*0f30*/  IMAD.X R12, RZ, RZ, RZ, P0 ;  /* 0x000000ffff0c7224 */ /* 0x000fe200000e06ff */
[----:B------:R-:W-:Y:S01]  /*0f40*/  LEA R0, P0, R21, UR6, 0x2 ;  /* 0x0000000615007c11 */ /* 0x000fe2000f8010ff */
[--C-:B------:R-:W-:Y:S01]  /*0f50*/  IMAD R3, R3, UR10, R10.reuse ;  /* 0x0000000a03037c24 */ /* 0x100fe2000f8e020a */
[----:B------:R-:W-:Y:S01]  /*0f60*/  IADD3 R19, PT, PT, R11, -0x1, RZ ;  /* 0xffffffff0b137810 */ /* 0x000fe20007ffe0ff */
[----:B------:R-:W-:Y:S01]  /*0f70*/  IMAD R15, R17, UR10, R10 ;  /* 0x0000000a110f7c24 */ /* 0x000fe2000f8e020a */
[----:B------:R-:W-:Y:S02]  /*0f80*/  LEA.HI.X R21, R21, UR7, R12, 0x2, P0 ;  /* 0x0000000715157c11 */ /* 0x000fe400080f140c */
[----:B------:R-:W-:Y:S02]  /*0f90*/  IADD3 R0, P0, PT, R0, 0x4, RZ ;  /* 0x0000000400007810 */ /* 0x000fe40007f1e0ff */
[C---:B------:R-:W-:Y:S01]  /*0fa0*/  IADD3 R12, PT, PT, R10.reuse, -UR10, RZ ;  /* 0x8000000a0a0c7c10 */ /* 0x040fe2000fffe0ff */
[----:B------:R-:W-:Y:S01]  /*0fb0*/  VIADD R10, R10, 0x1 ;  /* 0x000000010a0a7836 */ /* 0x000fe20000000000 */
[----:B-1----:R-:W-:-:S09]  /*0fc0*/  IADD3.X R21, PT, PT, RZ, R21, RZ, P0, !PT ;  /* 0x00000015ff157210 */ /* 0x002fd200007fe4ff */
.L_x_7:
[----:B------:R-:W-:Y:S01]  /*0fd0*/  VIADD R14, R10, 0xffffffff ;  /* 0xffffffff0a0e7836 */ /* 0x000fe20000000000 */
[----:B------:R-:W-:Y:S01]  /*0fe0*/  ISETP.NE.AND P0, PT, R12, -0x1, PT ;  /* 0xffffffff0c00780c */ /* 0x000fe20003f05270 */
[----:B------:R-:W-:Y:S01]  /*0ff0*/  UIADD3 UR4, UPT, UPT, UR4, 0x1, URZ ;  /* 0x0000000104047890 */ /* 0x000fe2000fffe0ff */
[----:B-1----:R-:W-:Y:S02]  /*1000*/  IADD3 R16, PT, PT, R2, -0x1, RZ ;  /* 0xffffffff02107810 */ /* 0x002fe40007ffe0ff */
[----:B------:R-:W-:Y:S01]  /*1010*/  LOP3.LUT P1, RZ, R14, UR9, RZ, 0xfc, !PT ;  /* 0x000000090eff7c12 */ /* 0x000fe2000f82fcff */
[----:B------:R-:W-:Y:S01]  /*1020*/  UISETP.NE.AND UP0, UPT, UR4, URZ, UPT ;  /* 0x000000ff0400728c */ /* 0x000fe2000bf05270 */
[----:B------:R-:W-:Y:S02]  /*1030*/  ISETP.EQ.AND P0, PT, R16, UR9, !P0 ;  /* 0x0000000910007c0c */ /* 0x000fe4000c702270 */
[----:B------:R-:W-:Y:S02]  /*1040*/  IADD3 R12, PT, PT, R12, 0x1, RZ ;  /* 0x000000010c0c7810 */ /* 0x000fe40007ffe0ff */
[----:B------:R-:W-:-:S02]  /*1050*/  PLOP3.LUT P0, PT, P1, P0, PT, 0x8f, 0xf8 ;  /* 0x0000000000f8781c */ /* 0x000fc40000f01177 */
[----:B------:R-:W-:-:S11]  /*1060*/  IADD3 R10, PT, PT, R10, 0x1, RZ ;  /* 0x000000010a0a7810 */ /* 0x000fd60007ffe0ff */
[----:B------:R-:W-:Y:S05]  /*1070*/  @P0 BRA `(.L_x_6) ;  /* 0x0000000000600947 */ /* 0x000fea0003800000 */
[----:B------:R-:W-:-:S04]  /*1080*/  IMAD.WIDE R24, R15, 0x4, R6 ;  /* 0x000000040f187825 */ /* 0x000fc800078e0206 */
[----:B------:R-:W-:Y:S02]  /*1090*/  IMAD.WIDE.U32 R26, R3, 0x4, R6 ;  /* 0x00000004031a7825 */ /* 0x000fe400078e0006 */
[----:B------:R-:W2:Y:S02]  /*10a0*/  LDG.E R24, desc[UR12][R24.64] ;  /* 0x0000000c18187981 */ /* 0x000ea4000c1e1900 */
[----:B------:R-:W-:Y:S02]  /*10b0*/  IMAD.WIDE R28, R11, 0x4, R8 ;  /* 0x000000040b1c7825 */ /* 0x000fe400078e0208 */
[----:B------:R-:W2:Y:S02]  /*10c0*/  LDG.E R27, desc[UR12][R26.64] ;  /* 0x0000000c1a1b7981 */ /* 0x000ea4000c1e1900 */
[--C-:B------:R-:W-:Y:S02]  /*10d0*/  IMAD.WIDE.U32 R16, R13, 0x4, R6.reuse ;  /* 0x000000040d107825 */ /* 0x100fe400078e0006 */
[----:B------:R-:W3:Y:S02]  /*10e0*/  LDG.E R28, desc[UR12][R28.64] ;  /* 0x0000000c1c1c7981 */ /* 0x000ee4000c1e1900 */
[----:B------:R-:W-:-:S02]  /*10f0*/  IMAD.WIDE R22, R19, 0x4, R6 ;  /* 0x0000000413167825 */ /* 0x000fc400078e0206 */
[----:B------:R-:W4:Y:S01]  /*1100*/  LDG.E R16, desc[UR12][R16.64] ;  /* 0x0000000c10107981 */ /* 0x000f22000c1e1900 */
[----:B------:R-:W-:-:S03]  /*1110*/  MOV R20, R0 ;  /* 0x0000000000147202 */ /* 0x000fc60000000f00 */
[----:B------:R-:W5:Y:S04]  /*1120*/  LDG.E R22, desc[UR12][R22.64] ;  /* 0x0000000c16167981 */ /* 0x000f68000c1e1900 */
[----:B------:R-:W5:Y:S01]  /*1130*/  LDG.E R14, desc[UR12][R20.64] ;  /* 0x0000000c140e7981 */ /* 0x000f62000c1e1900 */
[----:B------:R-:W-:Y:S01]  /*1140*/  UMOV UR6, 0x9999999a ;  /* 0x9999999a00067882 */ /* 0x000fe20000000000 */
[----:B------:R-:W-:Y:S01]  /*1150*/  UMOV UR7, 0x3fe99999 ;  /* 0x3fe9999900077882 */ /* 0x000fe20000000000 */
[----:B--2---:R-:W-:-:S04]  /*1160*/  FADD R31, R24, R27 ;  /* 0x0000001b181f7221 */ /* 0x004fc80000000000 */
[----:B---3--:R-:W-:-:S04]  /*1170*/  FADD R31, R28, R31 ;  /* 0x0000001f1c1f7221 */ /* 0x008fc80000000000 */
[----:B----4-:R-:W-:Y:S01]  /*1180*/  FADD R31, R16, R31 ;  /* 0x0000001f101f7221 */ /* 0x010fe20000000000 */
[----:B0-----:R-:W-:-:S04]  /*1190*/  IMAD.WIDE.U32 R16, R11, 0x4, R4 ;  /* 0x000000040b107825 */ /* 0x001fc800078e0004 */
[----:B-----5:R-:W-:-:S04]  /*11a0*/  FADD R31, R22, R31 ;  /* 0x0000001f161f7221 */ /* 0x020fc80000000000 */
[----:B------:R-:W-:-:S04]  /*11b0*/  FADD R14, R14, R31 ;  /* 0x0000001f0e0e7221 */ /* 0x000fc80000000000 */
[----:B------:R-:W0:Y:S02]  /*11c0*/  F2F.F64.F32 R24, R14 ;  /* 0x0000000e00187310 */ /* 0x000e240000201800 */
[----:B0-----:R-:W-:-:S10]  /*11d0*/  DMUL R24, R24, UR6 ;  /* 0x0000000618187c28 */ /* 0x001fd40008000000 */
[----:B------:R-:W0:Y:S02]  /*11e0*/  F2F.F32.F64 R25, R24 ;  /* 0x0000001800197310 */ /* 0x000e240000301000 */
[----:B0-----:R1:W-:Y:S02]  /*11f0*/  STG.E desc[UR12][R16.64], R25 ;  /* 0x0000001910007986 */ /* 0x0013e4000c10190c */
.L_x_6:
[----:B------:R-:W-:Y:S01]  /*1200*/  IADD3 R0, P0, PT, R0, 0x4, RZ ;  /* 0x0000000400007810 */ /* 0x000fe20007f1e0ff */
[----:B------:R-:W-:Y:S01]  /*1210*/  VIADD R11, R11, 0x1 ;  /* 0x000000010b0b7836 */ /* 0x000fe20000000000 */
[----:B------:R-:W-:Y:S02]  /*1220*/  IADD3 R3, PT, PT, R3, 0x1, RZ ;  /* 0x0000000103037810 */ /* 0x000fe40007ffe0ff */
[----:B------:R-:W-:Y:S02]  /*1230*/  IADD3 R13, PT, PT, R13, 0x1, RZ ;  /* 0x000000010d0d7810 */ /* 0x000fe40007ffe0ff */
[----:B------:R-:W-:Y:S02]  /*1240*/  IADD3 R19, PT, PT, R19, 0x1, RZ ;  /* 0x0000000113137810 */ /* 0x000fe40007ffe0ff */
[----:B------:R-:W-:Y:S02]  /*1250*/  IADD3 R15, PT, PT, R15, 0x1, RZ ;  /* 0x000000010f0f7810 */ /* 0x000fe40007ffe0ff */
[----:B------:R-:W-:Y:S01]  /*1260*/  IADD3.X R21, PT, PT, RZ, R21, RZ, P0, !PT ;  /* 0x00000015ff157210 */ /* 0x000fe200007fe4ff */
[----:B------:R-:W-:Y:S06]  /*1270*/  BRA.U UP0, `(.L_x_7) ;  /* 0xfffffffd00547547 */ /* 0x000fec000b83ffff */
[----:B------:R-:W-:Y:S05]  /*1280*/  EXIT ;  /* 0x000000000000794d */ /* 0x000fea0003800000 */
.L_x_8:
[----:B------:R-:W-:-:S00]  /*1290*/  BRA `(.L_x_8) ;  /* 0xfffffffc00fc7947 */ /* 0x000fc0000383ffff */
[----:B------:R-:W-:-:S00]  /*12a0*/  NOP ;  /* 0x0000000000007918 */ /* 0x000fc00000000000 */
        /* <DEDUP_REMOVED lines=13> */
.L_x_15:


//--------------------- .text._Z7stencilPfS_      --------------------------
	.section	.text._Z7stencilPfS_,"ax",@progbits
	.align	128
        .global         _Z7stencilPfS_
        .type           _Z7stencilPfS_,@function
        .size           _Z7stencilPfS_,(.L_x_16 - _Z7stencilPfS_)
        .other          _Z7stencilPfS_,@"STO_CUDA_ENTRY STV_DEFAULT"
_Z7stencilPfS_:
.text._Z7stencilPfS_:
[----:B------:R-:W-:Y:S08]  /*0000*/  LDC R1, c[0x0][0x37c] ;  /* 0x0000df00ff017b82 */ /* 0x000ff00000000800 */
[----:B------:R-:W0:Y:S08]  /*0010*/  LDC R9, c[0x0][0x370] ;  /* 0x0000dc00ff097b82 */ /* 0x000e300000000800 */
[----:B------:R-:W1:Y:S01]  /*0020*/  S2UR UR5, SR_CTAID.X ;  /* 0x00000000000579c3 */ /* 0x000e620000002500 */
[----:B0-----:R-:W-:-:S04]  /*0030*/  IADD3 R0, PT, PT, R9, -0x1, RZ ;  /* 0xffffffff09007810 */ /* 0x001fc80007ffe0ff */
[----:B-1----:R-:W-:-:S04]  /*0040*/  ISETP.LE.U32.AND P0, PT, R0, UR5, PT ;  /* 0x0000000500007c0c */ /* 0x002fc8000bf03070 */
[----:B------:R-:W-:-:S13]  /*0050*/  ISETP.EQ.OR P0, PT, RZ, UR5, P0 ;  /* 0x00000005ff007c0c */ /* 0x000fda0008702670 */
[----:B------:R-:W-:Y:S05]  /*0060*/  @P0 EXIT ;  /* 0x000000000000094d */ /* 0x000fea0003800000 */
[----:B------:R-:W0:Y:S02]  /*0070*/  S2R R4, SR_TID.X ;  /* 0x0000000000047919 */ /* 0x000e240000002100 */
[----:B0-----:R-:W-:-:S04]  /*0080*/  ISETP.GE.U32.AND P0, PT, R4, R0, PT ;  /* 0x000000000400720c */ /* 0x001fc80003f06070 */
[----:B------:R-:W-:-:S04]  /*0090*/  ISETP.EQ.OR P0, PT, R4, RZ, P0 ;  /* 0x000000ff0400720c */ /* 0x000fc80000702670 */
[----:B------:R-:W-:-:S13]  /*00a0*/  ISETP.LT.U32.OR P0, PT, R9, 0x3, P0 ;  /* 0x000000030900780c */ /* 0x000fda0000701470 */
[----:B------:R-:W-:Y:S05]  /*00b0*/  @P0 EXIT ;  /* 0x000000000000094d */ /* 0x000fea0003800000 */
[C---:B------:R-:W-:Y:S01]  /*00c0*/  IADD3 R0, PT, PT, R9.reuse, -0x3, RZ ;  /* 0xfffffffd09007810 */ /* 0x040fe20007ffe0ff */
[----:B------:R-:W-:Y:S01]  /*00d0*/  UIADD3 UR4, UPT, UPT, UR5, -0x1, URZ ;  /* 0xffffffff05047890 */ /* 0x000fe2000fffe0ff */
[CC--:B------:R-:W-:Y:S01]  /*00e0*/  IMAD R5, R9.reuse, R4.reuse, -R9 ;  /* 0x0000000409057224 */ /* 0x0c0fe200078e0a09 */
[C---:B------:R-:W-:Y:S01]  /*00f0*/  IADD3 R7, PT, PT, R9.reuse, -0x2, RZ ;  /* 0xfffffffe09077810 */ /* 0x040fe20007ffe0ff */
[C---:B------:R-:W-:Y:S01]  /*0100*/  IMAD R2, R9.reuse, R9, RZ ;  /* 0x0000000909027224 */ /* 0x040fe200078e02ff */
[----:B------:R-:W-:Y:S01]  /*0110*/  ISETP.GE.U32.AND P0, PT, R0, 0x3, PT ;  /* 0x000000030000780c */ /* 0x000fe20003f06070 */
[C---:B------:R-:W-:Y:S01]  /*0120*/  IMAD R3, R9.reuse, R4, RZ ;  /* 0x0000000409037224 */ /* 0x040fe200078e02ff */
[----:B------:R-:W0:Y:S01]  /*0130*/  LDCU.64 UR12, c[0x0][0x358] ;  /* 0x00006b00ff0c77ac */ /* 0x000e220008000a00 */
[C---:B------:R-:W-:Y:S02]  /*0140*/  IMAD R6, R9.reuse, UR4, R4 ;  /* 0x0000000409067c24 */ /* 0x040fe4000f8e0204 */
[C---:B------:R-:W-:Y:S01]  /*0150*/  IMAD R0, R2.reuse, UR5, R5 ;  /* 0x0000000502007c24 */ /* 0x040fe2000f8e0205 */
[----:B------:R-:W-:Y:S01]  /*0160*/  UMOV UR4, 0x1 ;  /* 0x0000000100047882 */ /* 0x000fe20000000000 */
[----:B------:R-:W-:Y:S01]  /*0170*/  IMAD R2, R2, UR5, R3 ;  /* 0x0000000502027c24 */ /* 0x000fe2000f8e0203 */
[CC--:B------:R-:W-:Y:S01]  /*0180*/  LEA R8, R9.reuse, R6.reuse, 0x1 ;  /* 0x0000000609087211 */ /* 0x0c0fe200078e08ff */
[----:B------:R-:W-:Y:S01]  /*0190*/  IMAD R4, R9, R6, RZ ;  /* 0x0000000609047224 */ /* 0x000fe200078e02ff */
[----:B------:R-:W-:-:S02]  /*01a0*/  LOP3.LUT R3, R7, 0x3, RZ, 0xc0, !PT ;  /* 0x0000000307037812 */ /* 0x000fc400078ec0ff */
[C---:B------:R-:W-:Y:S01]  /*01b0*/  LEA R6, R9.reuse, R0, 0x1 ;  /* 0x0000000009067211 */ /* 0x040fe200078e08ff */
[----:B------:R-:W-:Y:S01]  /*01c0*/  IMAD R5, R9, R8, RZ ;  /* 0x0000000809057224 */ /* 0x000fe200078e02ff */
[----:B------:R-:W-:Y:S06]  /*01d0*/  @!P0 BRA `(.L_x_9) ;  /* 0x0000000400c88947 */ /* 0x000fec0003800000 */
[----:B------:R-:W1:Y:S01]  /*01e0*/  LDCU.128 UR8, c[0x0][0x380] ;  /* 0x00007000ff0877ac */ /* 0x000e620008000c00 */
[----:B------:R-:W-:Y:S01]  /*01f0*/  HFMA2 R10, -RZ, RZ, 0, 4.76837158203125e-07 ;  /* 0x00000008ff0a7431 */ /* 0x000fe200000001ff */
[----:B------:R-:W-:Y:S01]  /*0200*/  LOP3.LUT R30, R7, 0xfffffffc, RZ, 0xc0, !PT ;  /* 0xfffffffc071e7812 */ /* 0x000fe200078ec0ff */
[----:B------:R-:W-:Y:S01]  /*0210*/  IMAD.MOV.U32 R11, RZ, RZ, 0x0 ;  /* 0x00000000ff0b7424 */ /* 0x000fe200078e00ff */
[----:B------:R-:W-:Y:S02]  /*0220*/  IADD3 R33, PT, PT, R4, 0x1, RZ ;  /* 0x0000000104217810 */ /* 0x000fe40007ffe0ff */
[----:B------:R-:W-:Y:S02]  /*0230*/  IADD3 R7, PT, PT, R0, 0x1, RZ ;  /* 0x0000000100077810 */ /* 0x000fe40007ffe0ff */
[----:B------:R-:W-:Y:S02]  /*0240*/  MOV R31, R2 ;  /* 0x00000002001f7202 */ /* 0x000fe40000000f00 */
[----:B------:R-:W-:Y:S01]  /*0250*/  IADD3 R30, PT, PT, -R30, RZ, RZ ;  /* 0x000000ff1e1e7210 */ /* 0x000fe20007ffe1ff */
[----:B------:R-:W-:Y:S01]  /*0260*/  IMAD.WIDE.U32 R10, R6, 0x4, R10 ;  /* 0x00000004060a7825 */ /* 0x000fe200078e000a */
[----:B-1----:R-:W-:-:S02]  /*0270*/  UIADD3 UR5, UP1, UPT, UR8, 0x8, URZ ;  /* 0x0000000808057890 */ /* 0x002fc4000ff3e0ff */
[----:B------:R-:W-:Y:S02]  /*0280*/  UIADD3 UR8, UP0, UPT, UR10, 0xc, URZ ;  /* 0x0000000c0a087890 */ /* 0x000fe4000ff1e0ff */
[----:B------:R-:W-:Y:S02]  /*0290*/  UIADD3 UR4, UP2, UPT, UR10, 0x8, URZ ;  /* 0x000000080a047890 */ /* 0x000fe4000ff5e0ff */
[----:B------:R-:W-:Y:S02]  /*02a0*/  UIADD3.X UR6, UPT, UPT, URZ, UR9, URZ, UP1, !UPT ;  /* 0x00000009ff067290 */ /* 0x000fe40008ffe4ff */
[----:B------:R-:W-:Y:S01]  /*02b0*/  UIADD3.X UR9, UPT, UPT, URZ, UR11, URZ, UP0, !UPT ;  /* 0x0000000bff097290 */ /* 0x000fe200087fe4ff */
[----:B------:R-:W-:Y:S01]  /*02c0*/  IMAD.U32 R8, RZ, RZ, UR8 ;  /* 0x00000008ff087e24 */ /* 0x000fe2000f8e00ff */
[----:B------:R-:W-:Y:S01]  /*02d0*/  UIADD3.X UR7, UPT, UPT, URZ, UR11, URZ, UP2, !UPT ;  /* 0x0000000bff077290 */ /* 0x000fe200097fe4ff */
[----:B------:R-:W-:Y:S01]  /*02e0*/  MOV R12, UR4 ;  /* 0x00000004000c7c02 */ /* 0x000fe20008000f00 */
[----:B------:R-:W-:-:S02]  /*02f0*/  UMOV UR4, URZ ;  /* 0x000000ff00047c82 */ /* 0x000fc40008000000 */
[----:B------:R-:W-:Y:S02]  /*0300*/  MOV R9, UR9 ;  /* 0x0000000900097c02 */ /* 0x000fe40008000f00 */
[----:B------:R-:W-:-:S07]  /*0310*/  MOV R13, UR7 ;  /* 0x00000007000d7c02 */ /* 0x000fce0008000f00 */
.L_x_10:
[----:B------:R-:W-:Y:S01]  /*0320*/  IADD3 R25, PT, PT, R5, 0x1, RZ ;  /* 0x0000000105197810 */ /* 0x000fe20007ffe0ff */
[----:B------:R-:W-:Y:S01]  /*0330*/  IMAD.WIDE R20, R33, 0x4, R12 ;  /* 0x0000000421147825 */ /* 0x000fe200078e020c */
[----:B-1----:R-:W-:-:S03]  /*0340*/  IADD3 R15, PT, PT, R6, 0x1, RZ ;  /* 0x00000001060f7810 */ /* 0x002fc60007ffe0ff */
[----:B------:R-:W-:Y:S02]  /*0350*/  IMAD.WIDE.U32 R24, R25, 0x4, R8 ;  /* 0x0000000419187825 */ /* 0x000fe400078e0008 */
[----:B0-----:R-:W2:Y:S02]  /*0360*/  LDG.E R20, desc[UR12][R20.64+-0x8] ;  /* 0xfffff80c14147981 */ /* 0x001ea4000c1e1900 */
[----:B------:R-:W-:Y:S02]  /*0370*/  IMAD.WIDE R22, R7, 0x4, R12 ;  /* 0x0000000407167825 */ /* 0x000fe400078e020c */
[----:B------:R-:W2:Y:S02]  /*0380*/  LDG.E R25, desc[UR12][R24.64+-0xc] ;  /* 0xfffff40c18197981 */ /* 0x000ea4000c1e1900 */
[----:B------:R-:W-:Y:S02]  /*0390*/  IMAD.WIDE.U32 R14, R15, 0x4, R8 ;  /* 0x000000040f0e7825 */ /* 0x000fe400078e0008 */
[----:B------:R-:W3:Y:S02]  /*03a0*/  LDG.E R22, desc[UR12][R22.64+-0x8] ;  /* 0xfffff80c16167981 */ /* 0x000ee4000c1e1900 */
[----:B------:R-:W-:-:S02]  /*03b0*/  IMAD.WIDE R16, R31, 0x4, R12 ;  /* 0x000000041f107825 */ /* 0x000fc400078e020c */
[----:B------:R-:W4:Y:S02]  /*03c0*/  LDG.E R14, desc[UR12][R14.64+-0xc] ;  /* 0xfffff40c0e0e7981 */ /* 0x000f24000c1e1900 */
[----:B------:R-:W-:Y:S02]  /*03d0*/  IMAD.WIDE.U32 R18, R2, 0x4, R8 ;  /* 0x0000000402127825 */ /* 0x000fe400078e0008 */
[----:B------:R-:W5:Y:S04]  /*03e0*/  LDG.E R16, desc[UR12][R16.64+-0x8] ;  /* 0xfffff80c10107981 */ /* 0x000f68000c1e1900 */
[----:B------:R-:W5:Y:S01]  /*03f0*/  LDG.E R26, desc[UR12][R18.64+-0x4] ;  /* 0xfffffc0c121a7981 */ /* 0x000f62000c1e1900 */
[----:B------:R-:W-:Y:S01]  /*0400*/  UMOV UR8, 0x9999999a ;  /* 0x9999999a00087882 */ /* 0x000fe20000000000 */
[----:B------:R-:W-:Y:S01]  /*0410*/  UMOV UR9, 0x3fe99999 ;  /* 0x3fe9999900097882 */ /* 0x000fe20000000000 */
[----:B------:R-:W-:Y:S01]  /*0420*/  IADD3 R29, PT, PT, R31, 0x1, RZ ;  /* 0x000000011f1d7810 */ /* 0x000fe20007ffe0ff */
[----:B--2---:R-:W-:Y:S01]  /*0430*/  FADD R27, R20, R25 ;  /* 0x00000019141b7221 */ /* 0x004fe20000000000 */
[----:B------:R-:W-:Y:S01]  /*0440*/  IMAD.WIDE.U32 R24, R5, 0x4, R8 ;  /* 0x0000000405187825 */ /* 0x000fe200078e0008 */
[----:B------:R-:W0:Y:S03]  /*0450*/  LDC.64 R20, c[0x0][0x380] ;  /* 0x0000e000ff147b82 */ /* 0x000e260000000a00 */
[----:B---3--:R-:W-:-:S04]  /*0460*/  FADD R27, R22, R27 ;  /* 0x0000001b161b7221 */ /* 0x008fc80000000000 */
[----:B----4-:R-:W-:-:S04]  /*0470*/  FADD R27, R14, R27 ;  /* 0x0000001b0e1b7221 */ /* 0x010fc80000000000 */
[----:B-----5:R-:W-:Y:S01]  /*0480*/  FADD R27, R16, R27 ;  /* 0x0000001b101b7221 */ /* 0x020fe20000000000 */
[----:B------:R-:W-:-:S04]  /*0490*/  IMAD.WIDE R16, R7, 0x4, R12 ;  /* 0x0000000407107825 */ /* 0x000fc800078e020c */
[----:B------:R-:W-:Y:S01]  /*04a0*/  FADD R32, R26, R27 ;  /* 0x0000001b1a207221 */ /* 0x000fe20000000000 */
[----:B------:R-:W-:-:S03]  /*04b0*/  IMAD.WIDE R26, R33, 0x4, R12 ;  /* 0x00000004211a7825 */ /* 0x000fc600078e020c */
[----:B------:R-:W1:Y:S01]  /*04c0*/  F2F.F64.F32 R22, R32 ;  /* 0x0000002000167310 */ /* 0x000e620000201800 */
[----:B0-----:R-:W-:Y:S01]  /*04d0*/  IMAD.WIDE.U32 R28, R29, 0x4, R20 ;  /* 0x000000041d1c7825 */ /* 0x001fe200078e0014 */
[----:B-1----:R-:W-:Y:S01]  /*04e0*/  DMUL R14, R22, UR8 ;  /* 0x00000008160e7c28 */ /* 0x002fe20008000000 */
[----:B------:R-:W-:-:S09]  /*04f0*/  IADD3 R22, P0, PT, R10, R8, RZ ;  /* 0x000000080a167210 */ /* 0x000fd20007f1e0ff */
[----:B------:R-:W0:Y:S01]  /*0500*/  F2F.F32.F64 R15, R14 ;  /* 0x0000000e000f7310 */ /* 0x000e220000301000 */
[----:B------:R-:W-:Y:S02]  /*0510*/  IMAD.X R23, R11, 0x1, R9, P0 ;  /* 0x000000010b177824 */ /* 0x000fe400000e0609 */
[----:B------:R-:W-:Y:S01]  /*0520*/  IMAD.WIDE R20, R31, 0x4, R12 ;  /* 0x000000041f147825 */ /* 0x000fe200078e020c */
[----:B0-----:R0:W-:Y:S04]  /*0530*/  STG.E desc[UR12][R28.64], R15 ;  /* 0x0000000f1c007986 */ /* 0x0011e8000c10190c */
[----:B------:R-:W2:Y:S04]  /*0540*/  LDG.E R32, desc[UR12][R26.64+-0x4] ;  /* 0xfffffc0c1a207981 */ /* 0x000ea8000c1e1900 */
[----:B------:R-:W2:Y:S04]  /*0550*/  LDG.E R35, desc[UR12][R24.64+-0x4] ;  /* 0xfffffc0c18237981 */ /* 0x000ea8000c1e1900 */
[----:B------:R-:W3:Y:S04]  /*0560*/  LDG.E R34, desc[UR12][R16.64+-0x4] ;  /* 0xfffffc0c10227981 */ /* 0x000ee8000c1e1900 */
[----:B------:R-:W4:Y:S04]  /*0570*/  LDG.E R36, desc[UR12][R22.64+-0xc] ;  /* 0xfffff40c16247981 */ /* 0x000f28000c1e1900 */
[----:B------:R-:W5:Y:S04]  /*0580*/  LDG.E R37, desc[UR12][R20.64+-0x4] ;  /* 0xfffffc0c14257981 */ /* 0x000f68000c1e1900 */
[----:B------:R-:W5:Y:S01]  /*0590*/  LDG.E R14, desc[UR12][R18.64] ;  /* 0x0000000c120e7981 */ /* 0x000f62000c1e1900 */
[----:B0-----:R-:W-:Y:S01]  /*05a0*/  MOV R15, UR6 ;  /* 0x00000006000f7c02 */ /* 0x001fe20008000f00 */
[----:B--2---:R-:W-:-:S04]  /*05b0*/  FADD R35, R32, R35 ;  /* 0x0000002320237221 */ /* 0x004fc80000000000 */
[----:B---3--:R-:W-:-:S04]  /*05c0*/  FADD R35, R34, R35 ;  /* 0x0000002322237221 */ /* 0x008fc80000000000 */
[----:B----4-:R-:W-:-:S04]  /*05d0*/  FADD R36, R36, R35 ;  /* 0x0000002324247221 */ /* 0x010fc80000000000 */
[----:B-----5:R-:W-:-:S04]  /*05e0*/  FADD R37, R37, R36 ;  /* 0x0000002425257221 */ /* 0x020fc80000000000 */
[----:B------:R-:W-:Y:S01]  /*05f0*/  FADD R37, R14, R37 ;  /* 0x000000250e257221 */ /* 0x000fe20000000000 */
[----:B------:R-:W-:-:S03]  /*0600*/  MOV R14, UR5 ;  /* 0x00000005000e7c02 */ /* 0x000fc60008000f00 */
[----:B------:R-:W0:Y:S02]  /*0610*/  F2F.F64.F32 R28, R37 ;  /* 0x00000025001c7310 */ /* 0x000e240000201800 */
[----:B------:R-:W-:Y:S01]  /*0620*/  IMAD.WIDE.U32 R14, R2, 0x4, R14 ;  /* 0x00000004020e7825 */ /* 0x000fe200078e000e */
[----:B0-----:R-:W-:-:S10]  /*0630*/  DMUL R28, R28, UR8 ;  /* 0x000000081c1c7c28 */ /* 0x001fd40008000000 */
[----:B------:R-:W0:Y:S02]  /*0640*/  F2F.F32.F64 R29, R28 ;  /* 0x0000001c001d7310 */ /* 0x000e240000301000 */
[----:B0-----:R0:W-:Y:S04]  /*0650*/  STG.E desc[UR12][R14.64], R29 ;  /* 0x0000001d0e007986 */ /* 0x0011e8000c10190c */
[----:B------:R-:W2:Y:S04]  /*0660*/  LDG.E R32, desc[UR12][R26.64] ;  /* 0x0000000c1a207981 */ /* 0x000ea8000c1e1900 */
[----:B------:R-:W2:Y:S04]  /*0670*/  LDG.E R35, desc[UR12][R24.64] ;  /* 0x0000000c18237981 */ /* 0x000ea8000c1e1900 */
[----:B------:R-:W3:Y:S04]  /*0680*/  LDG.E R34, desc[UR12][R16.64] ;  /* 0x0000000c10227981 */ /* 0x000ee8000c1e1900 */
[----:B------:R-:W4:Y:S01]  /*0690*/  LDG.E R28, desc[UR12][R18.64+0x4] ;  /* 0x0000040c121c7981 */ /* 0x000f22000c1e1900 */
[----:B--2---:R-:W-:-:S03]  /*06a0*/  FADD R36, R32, R35 ;  /* 0x0000002320247221 */ /* 0x004fc60000000000 */
[----:B------:R-:W2:Y:S04]  /*06b0*/  LDG.E R32, desc[UR12][R22.64+-0x8] ;  /* 0xfffff80c16207981 */ /* 0x000ea8000c1e1900 */
[----:B------:R-:W5:Y:S01]  /*06c0*/  LDG.E R35, desc[UR12][R20.64] ;  /* 0x0000000c14237981 */ /* 0x000f62000c1e1900 */
[----:B---3--:R-:W-:-:S04]  /*06d0*/  FADD R37, R34, R36 ;  /* 0x0000002422257221 */ /* 0x008fc80000000000 */
[----:B--2---:R-:W-:-:S04]  /*06e0*/  FADD R32, R32, R37 ;  /* 0x0000002520207221 */ /* 0x004fc80000000000 */
[----:B-----5:R-:W-:-:S04]  /*06f0*/  FADD R35, R35, R32 ;  /* 0x0000002023237221 */ /* 0x020fc80000000000 */
[----:B----4-:R-:W-:-:S04]  /*0700*/  FADD R35, R28, R35 ;  /* 0x000000231c237221 */ /* 0x010fc80000000000 */
[----:B0-----:R-:W0:Y:S02]  /*0710*/  F2F.F64.F32 R28, R35 ;  /* 0x00000023001c7310 */ /* 0x001e240000201800 */
[----:B0-----:R-:W-:-:S10]  /*0720*/  DMUL R28, R28, UR8 ;  /* 0x000000081c1c7c28 */ /* 0x001fd40008000000 */
[----:B------:R-:W0:Y:S02]  /*0730*/  F2F.F32.F64 R29, R28 ;  /* 0x0000001c001d7310 */ /* 0x000e240000301000 */
[----:B0-----:R1:W-:Y:S04]  /*0740*/  STG.E desc[UR12][R14.64+0x4], R29 ;  /* 0x0000041d0e007986 */ /* 0x0013e8000c10190c */
[----:B------:R-:W2:Y:S04]  /*0750*/  LDG.E R26, desc[UR12][R26.64+0x4] ;  /* 0x0000040c1a1a7981 */ /* 0x000ea8000c1e1900 */
[----:B------:R-:W2:Y:S04]  /*0760*/  LDG.E R25, desc[UR12][R24.64+0x4] ;  /* 0x0000040c18197981 */ /* 0x000ea8000c1e1900 */
[----:B------:R-:W3:Y:S04]  /*0770*/  LDG.E R16, desc[UR12][R16.64+0x4] ;  /* 0x0000040c10107981 */ /* 0x000ee8000c1e1900 */
[----:B------:R-:W4:Y:S04]  /*0780*/  LDG.E R22, desc[UR12][R22.64+-0x4] ;  /* 0xfffffc0c16167981 */ /* 0x000f28000c1e1900 */
[----:B------:R-:W5:Y:S04]  /*0790*/  LDG.E R20, desc[UR12][R20.64+0x4] ;  /* 0x0000040c14147981 */ /* 0x000f68000c1e1900 */
[----:B------:R-:W5:Y:S01]  /*07a0*/  LDG.E R18, desc[UR12][R18.64+0x8] ;  /* 0x0000080c12127981 */ /* 0x000f62000c1e1900 */
[----:B------:R-:W-:-:S04]  /*07b0*/  IADD3 R30, PT, PT, R30, 0x4, RZ ;  /* 0x000000041e1e7810 */ /* 0x000fc80007ffe0ff */
[----:B------:R-:W-:Y:S01]  /*07c0*/  ISETP.NE.AND P0, PT, R30, RZ, PT ;  /* 0x000000ff1e00720c */ /* 0x000fe20003f05270 */
[----:B------:R-:W-:Y:S01]  /*07d0*/  UIADD3 UR5, UP0, UPT, UR5, 0x10, URZ ;  /* 0x0000001005057890 */ /* 0x000fe2000ff1e0ff */
[----:B------:R-:W-:Y:S01]  /*07e0*/  IADD3 R8, P1, PT, R8, 0x10, RZ ;  /* 0x0000001008087810 */ /* 0x000fe20007f3e0ff */
[----:B------:R-:W-:Y:S02]  /*07f0*/  UIADD3 UR4, UPT, UPT, UR4, 0x4, URZ ;  /* 0x0000000404047890 */ /* 0x000fe4000fffe0ff */
[----:B------:R-:W-:Y:S01]  /*0800*/  UIADD3.X UR6, UPT, UPT, URZ, UR6, URZ, UP0, !UPT ;  /* 0x00000006ff067290 */ /* 0x000fe200087fe4ff */
[----:B------:R-:W-:Y:S01]  /*0810*/  IADD3.X R9, PT, PT, RZ, R9, RZ, P1, !PT ;  /* 0x00000009ff097210 */ /* 0x000fe20000ffe4ff */
[----:B------:R-:W-:Y:S01]  /*0820*/  VIADD R33, R33, 0x4 ;  /* 0x0000000421217836 */ /* 0x000fe20000000000 */
[----:B------:R-:W-:Y:S02]  /*0830*/  IADD3 R31, PT, PT, R31, 0x4, RZ ;  /* 0x000000041f1f7810 */ /* 0x000fe40007ffe0ff */
[----:B------:R-:W-:Y:S01]  /*0840*/  IADD3 R7, PT, PT, R7, 0x4, RZ ;  /* 0x0000000407077810 */ /* 0x000fe20007ffe0ff */
[----:B--2---:R-:W-:-:S04]  /*0850*/  FADD R37, R26, R25 ;  /* 0x000000191a257221 */ /* 0x004fc80000000000 */
[----:B---3--:R-:W-:-:S04]  /*0860*/  FADD R37, R16, R37 ;  /* 0x0000002510257221 */ /* 0x008fc80000000000 */
[----:B----4-:R-:W-:-:S04]  /*0870*/  FADD R37, R22, R37 ;  /* 0x0000002516257221 */ /* 0x010fc80000000000 */
[----:B-----5:R-:W-:-:S04]  /*0880*/  FADD R37, R20, R37 ;  /* 0x0000002514257221 */ /* 0x020fc80000000000 */
[----:B------:R-:W-:-:S04]  /*0890*/  FADD R37, R18, R37 ;  /* 0x0000002512257221 */ /* 0x000fc80000000000 */
[----:B------:R-:W0:Y:S02]  /*08a0*/  F2F.F64.F32 R26, R37 ;  /* 0x00000025001a7310 */ /* 0x000e240000201800 */
[----:B0-----:R-:W-:-:S10]  /*08b0*/  DMUL R26, R26, UR8 ;  /* 0x000000081a1a7c28 */ /* 0x001fd40008000000 */
[----:B------:R-:W0:Y:S02]  /*08c0*/  F2F.F32.F64 R27, R26 ;  /* 0x0000001a001b7310 */ /* 0x000e240000301000 */
[----:B0-----:R1:W-:Y:S01]  /*08d0*/  STG.E desc[UR12][R14.64+0x8], R27 ;  /* 0x0000081b0e007986 */ /* 0x0013e2000c10190c */
[----:B------:R-:W-:Y:S05]  /*08e0*/  @P0 BRA `(.L_x_10) ;  /* 0xfffffff8008c0947 */ /* 0x000fea000383ffff */
[----:B------:R-:W-:-:S12]  /*08f0*/  UIADD3 UR4, UPT, UPT, UR4, 0x1, URZ ;  /* 0x0000000104047890 */ /* 0x000fd8000fffe0ff */
.L_x_9:
[----:B------:R-:W-:-:S13]  /*0900*/  ISETP.NE.AND P0, PT, R3, RZ, PT ;  /* 0x000000ff0300720c */ /* 0x000fda0003f05270 */
[----:B0-----:R-:W-:Y:S05]  /*0910*/  @!P0 EXIT ;  /* 0x000000000000894d */ /* 0x001fea0003800000 */
[----:B------:R-:W0:Y:S01]  /*0920*/  LDCU.64 UR6, c[0x0][0x388] ;  /* 0x00007100ff0677ac */ /* 0x000e220008000a00 */
[----:B------:R-:W2:Y:S01]  /*0930*/  LDC.64 R8, c[0x0][0x388] ;  /* 0x0000e200ff087b82 */ /* 0x000ea20000000a00 */
[----:B------:R-:W-:Y:S01]  /*0940*/  IADD3 R11, PT, PT, R6, UR4, RZ ;  /* 0x00000004060b7c10 */ /* 0x000fe2000fffe0ff */
[----:B-1----:R-:W-:Y:S01]  /*0950*/  VIADD R15, R0, UR4 ;  /* 0x00000004000f7c36 */ /* 0x002fe20008000000 */
[C---:B------:R-:W-:Y:S02]  /*0960*/  IADD3 R23, P0, PT, R2.reuse, UR4, RZ ;  /* 0x0000000402177c10 */ /* 0x040fe4000ff1e0ff */
[----:B------:R-:W-:Y:S02]  /*0970*/  IADD3 R13, PT, PT, R5, UR4, RZ ;  /* 0x00000004050d7c10 */ /* 0x000fe4000fffe0ff */
[----:B------:R-:W-:Y:S01]  /*0980*/  IADD3.X R16, PT, PT, RZ, RZ, RZ, P0, !PT ;  /* 0x000000ffff107210 */ /* 0x000fe200007fe4ff */
[----:B------:R-:W1:Y:S01]  /*0990*/  LDC.64 R6, c[0x0][0x380] ;  /* 0x0000e000ff067b82 */ /* 0x000e620000000a00 */
[----:B------:R-:W-:-:S02]  /*09a0*/  IADD3 R5, PT, PT, R2, UR4, RZ ;  /* 0x0000000402057c10 */ /* 0x000fc4000fffe0ff */
[----:B------:R-:W-:Y:S02]  /*09b0*/  IADD3 R3, PT, PT, -R3, RZ, RZ ;  /* 0x000000ff03037210 */ /* 0x000fe40007ffe1ff */
[----:B------:R-:W-:Y:S02]  /*09c0*/  IADD3 R21, PT, PT, R4, UR4, RZ ;  /* 0x0000000404157c10 */ /* 0x000fe4000fffe0ff */
[----:B------:R-:W-:Y:S02]  /*09d0*/  IADD3 R19, PT, PT, R5, -0x1, RZ ;  /* 0xffffffff05137810 */ /* 0x000fe40007ffe0ff */
[----:B0-----:R-:W-:-:S04]  /*09e0*/  LEA R14, P0, R23, UR6, 0x2 ;  /* 0x00000006170e7c11 */ /* 0x001fc8000f8010ff */
[----:B------:R-:W-:Y:S02]  /*09f0*/  LEA.HI.X R23, R23, UR7, R16, 0x2, P0 ;  /* 0x0000000717177c11 */ /* 0x000fe400080f1410 */
[----:B------:R-:W-:Y:S01]  /*0a00*/  IADD3 R14, P0, PT, R14, 0x4, RZ ;  /* 0x000000040e0e7810 */ /* 0x000fe20007f1e0ff */
[----:B--2---:R-:W-:-:S03]  /*0a10*/  IMAD.WIDE.U32 R10, R11, 0x4, R8 ;  /* 0x000000040b0a7825 */ /* 0x004fc600078e0008 */
[----:B------:R-:W-:Y:S01]  /*0a20*/  IADD3.X R23, PT, PT, RZ, R23, RZ, P0, !PT ;  /* 0x00000017ff177210 */ /* 0x000fe200007fe4ff */
[----:B------:R-:W-:-:S08]  /*0a30*/  IMAD.WIDE.U32 R12, R13, 0x4, R8 ;  /* 0x000000040d0c7825 */ /* 0x000fd000078e0008 */
.L_x_11:
[--C-:B------:R-:W-:Y:S01]  /*0a40*/  IMAD.WIDE R26, R21, 0x4, R8.reuse ;  /* 0x00000004151a7825 */ /* 0x100fe200078e0208 */
[----:B------:R-:W2:Y:S03]  /*0a50*/  LDG.E R29, desc[UR12][R12.64] ;  /* 0x0000000c0c1d7981 */ /* 0x000ea6000c1e1900 */
[--C-:B0-----:R-:W-:Y:S01]  /*0a60*/  IMAD.WIDE R24, R15, 0x4, R8.reuse ;  /* 0x000000040f187825 */ /* 0x101fe200078e0208 */
[----:B------:R0:W3:Y:S04]  /*0a70*/  LDG.E R0, desc[UR12][R10.64] ;  /* 0x0000000c0a007981 */ /* 0x0000e8000c1e1900 */
[----:B------:R-:W2:Y:S01]  /*0a80*/  LDG.E R26, desc[UR12][R26.64] ;  /* 0x0000000c1a1a7981 */ /* 0x000ea2000c1e1900 */
[----:B------:R-:W-:-:S03]  /*0a90*/  IMAD.WIDE R16, R19, 0x4, R8 ;  /* 0x0000000413107825 */ /* 0x000fc600078e0208 */
[----:B------:R-:W4:Y:S01]  /*0aa0*/  LDG.E R24, desc[UR12][R24.64] ;  /* 0x0000000c18187981 */ /* 0x000f22000c1e1900 */
[----:B------:R-:W-:-:S03]  /*0ab0*/  MOV R22, R14 ;  /* 0x0000000e00167202 */ /* 0x000fc60000000f00 */
[----:B------:R-:W5:Y:S04]  /*0ac0*/  LDG.E R16, desc[UR12][R16.64] ;  /* 0x0000000c10107981 */ /* 0x000f68000c1e1900 */
[----:B------:R1:W5:Y:S01]  /*0ad0*/  LDG.E R2, desc[UR12][R22.64] ;  /* 0x0000000c16027981 */ /* 0x000362000c1e1900 */
[----:B------:R-:W-:Y:S01]  /*0ae0*/  UMOV UR4, 0x9999999a ;  /* 0x9999999a00047882 */ /* 0x000fe20000000000 */
[----:B------:R-:W-:Y:S01]  /*0af0*/  UMOV UR5, 0x3fe99999 ;  /* 0x3fe9999900057882 */ /* 0x000fe20000000000 */
[----:B------:R-:W-:-:S04]  /*0b00*/  IADD3 R3, PT, PT, R3, 0x1, RZ ;  /* 0x0000000103037810 */ /* 0x000fc80007ffe0ff */
[----:B------:R-:W-:Y:S02]  /*0b10*/  ISETP.NE.AND P0, PT, R3, RZ, PT ;  /* 0x000000ff0300720c */ /* 0x000fe40003f05270 */
[----:B------:R-:W-:Y:S02]  /*0b20*/  IADD3 R14, P1, PT, R14, 0x4, RZ ;  /* 0x000000040e0e7810 */ /* 0x000fe40007f3e0ff */
[----:B0-----:R-:W-:Y:S02]  /*0b30*/  IADD3 R10, P2, PT, R10, 0x4, RZ ;  /* 0x000000040a0a7810 */ /* 0x001fe40007f5e0ff */
[----:B------:R-:W-:Y:S02]  /*0b40*/  IADD3 R12, P3, PT, R12, 0x4, RZ ;  /* 0x000000040c0c7810 */ /* 0x000fe40007f7e0ff */
[----:B------:R-:W-:Y:S02]  /*0b50*/  IADD3 R19, PT, PT, R19, 0x1, RZ ;  /* 0x0000000113137810 */ /* 0x000fe40007ffe0ff */
[----:B------:R-:W-:-:S02]  /*0b60*/  IADD3 R15, PT, PT, R15, 0x1, RZ ;  /* 0x000000010f0f7810 */ /* 0x000fc40007ffe0ff */
[----:B------:R-:W-:Y:S02]  /*0b70*/  IADD3 R21, PT, PT, R21, 0x1, RZ ;  /* 0x0000000115157810 */ /* 0x000fe40007ffe0ff */
[----:B-1----:R-:W-:Y:S02]  /*0b80*/  IADD3.X R23, PT, PT, RZ, R23, RZ, P1, !PT ;  /* 0x00000017ff177210 */ /* 0x002fe40000ffe4ff */
[----:B------:R-:W-:Y:S02]  /*0b90*/  IADD3.X R11, PT, PT, RZ, R11, RZ, P2, !PT ;  /* 0x0000000bff0b7210 */ /* 0x000fe400017fe4ff */
[----:B------:R-:W-:Y:S01]  /*0ba0*/  IADD3.X R13, PT, PT, RZ, R13, RZ, P3, !PT ;  /* 0x0000000dff0d7210 */ /* 0x000fe20001ffe4ff */
[----:B--2---:R-:W-:-:S04]  /*0bb0*/  FADD R29, R26, R29 ;  /* 0x0000001d1a1d7221 */ /* 0x004fc80000000000 */
[----:B----4-:R-:W-:-:S04]  /*0bc0*/  FADD R29, R24, R29 ;  /* 0x0000001d181d7221 */ /* 0x010fc80000000000 */
[----:B---3--:R-:W-:-:S04]  /*0bd0*/  FADD R29, R0, R29 ;  /* 0x0000001d001d7221 */ /* 0x008fc80000000000 */
[----:B-----5:R-:W-:-:S04]  /*0be0*/  FADD R29, R16, R29 ;  /* 0x0000001d101d7221 */ /* 0x020fc80000000000 */
[----:B------:R-:W-:-:S04]  /*0bf0*/  FADD R2, R2, R29 ;  /* 0x0000001d02027221 */ /* 0x000fc80000000000 */
[----:B------:R-:W0:Y:S02]  /*0c00*/  F2F.F64.F32 R24, R2 ;  /* 0x0000000200187310 */ /* 0x000e240000201800 */
[----:B0-----:R-:W-:-:S10]  /*0c10*/  DMUL R24, R24, UR4 ;  /* 0x0000000418187c28 */ /* 0x001fd40008000000 */
[----:B------:R-:W0:Y:S01]  /*0c20*/  F2F.F32.F64 R25, R24 ;  /* 0x0000001800197310 */ /* 0x000e220000301000 */
[----:B------:R-:W-:-:S04]  /*0c30*/  IMAD.WIDE.U32 R16, R5, 0x4, R6 ;  /* 0x0000000405107825 */ /* 0x000fc800078e0006 */
[----:B------:R-:W-:Y:S01]  /*0c40*/  VIADD R5, R5, 0x1 ;  /* 0x0000000105057836 */ /* 0x000fe20000000000 */
[----:B0-----:R0:W-:Y:S01]  /*0c50*/  STG.E desc[UR12][R16.64], R25 ;  /* 0x0000001910007986 */ /* 0x0011e2000c10190c */
[----:B------:R-:W-:Y:S05]  /*0c60*/  @P0 BRA `(.L_x_11) ;  /* 0xfffffffc00740947 */ /* 0x000fea000383ffff */
[----:B------:R-:W-:Y:S05]  /*0c70*/  EXIT ;  /* 0x000000000000794d */ /* 0x000fea0003800000 */
.L_x_12:
        /* <DEDUP_REMOVED lines=16> */
.L_x_16:


//--------------------- .text._Z7matInitPf        --------------------------
	.section	.text._Z7matInitPf,"ax",@progbits
	.align	128
        .global         _Z7matInitPf
        .type           _Z7matInitPf,@function
        .size           _Z7matInitPf,(.L_x_17 - _Z7matInitPf)
        .other          _Z7matInitPf,@"STO_CUDA_ENTRY STV_DEFAULT"
_Z7matInitPf:
.text._Z7matInitPf:
[----:B------:R-:W-:Y:S01]  /*0000*/  LDC R1, c[0x0][0x37c] ;  /* 0x0000df00ff017b82 */ /* 0x000fe20000000800 */
[----:B------:R-:W0:Y:S07]  /*0010*/  S2R R0, SR_TID.X ;  /* 0x0000000000007919 */ /* 0x000e2e0000002100 */
[----:B------:R-:W0:Y:S01]  /*0020*/  S2UR UR4, SR_CTAID.X ;  /* 0x00000000000479c3 */ /* 0x000e220000002500 */
[----:B------:R-:W1:Y:S07]  /*0030*/  LDCU.64 UR6, c[0x0][0x358] ;  /* 0x00006b00ff0677ac */ /* 0x000e6e0008000a00 */
[----:B------:R-:W0:Y:S08]  /*0040*/  LDC R5, c[0x0][0x360] ;  /* 0x0000d800ff057b82 */ /* 0x000e300000000800 */
[----:B------:R-:W2:Y:S01]  /*0050*/  LDC.64 R2, c[0x0][0x380] ;  /* 0x0000e000ff027b82 */ /* 0x000ea20000000a00 */
[----:B0-----:R-:W-:Y:S01]  /*0060*/  IMAD R0, R5, UR4, R0 ;  /* 0x0000000405007c24 */ /* 0x001fe2000f8e0200 */
[----:B-1----:R-:W-:-:S06]  /*0070*/  UMOV UR4, URZ ;  /* 0x000000ff00047c82 */ /* 0x002fcc0008000000 */
.L_x_13:
[----:B0-----:R-:W-:Y:S01]  /*0080*/  LEA R7, R0, UR4, 0x8 ;  /* 0x0000000400077c11 */ /* 0x001fe2000f8e40ff */
[----:B------:R-:W-:-:S03]  /*0090*/  UIADD3 UR4, UPT, UPT, UR4, 0x20, URZ ;  /* 0x0000002004047890 */ /* 0x000fc6000fffe0ff */
[----:B------:R-:W-:Y:S01]  /*00a0*/  I2FP.F32.U32 R9, R7 ;  /* 0x0000000700097245 */ /* 0x000fe20000201000 */
[C---:B------:R-:W-:Y:S01]  /*00b0*/  VIADD R6, R7.reuse, 0x1 ;  /* 0x0000000107067836 */ /* 0x040fe20000000000 */
[----:B------:R-:W-:Y:S01]  /*00c0*/  UISETP.NE.AND UP0, UPT, UR4, 0x100, UPT ;  /* 0x000001000400788c */ /* 0x000fe2000bf05270 */
[C---:B------:R-:W-:Y:S02]  /*00d0*/  VIADD R8, R7.reuse, 0x3 ;  /* 0x0000000307087836 */ /* 0x040fe40000000000 */
[C---:B------:R-:W-:Y:S01]  /*00e0*/  VIADD R10, R7.reuse, 0x4 ;  /* 0x00000004070a7836 */ /* 0x040fe20000000000 */
[----:B------:R-:W-:Y:S01]  /*00f0*/  I2FP.F32.U32 R11, R6 ;  /* 0x00000006000b7245 */ /* 0x000fe20000201000 */
[C---:B------:R-:W-:Y:S01]  /*0100*/  VIADD R6, R7.reuse, 0x2 ;  /* 0x0000000207067836 */ /* 0x040fe20000000000 */
[----:B------:R-:W-:Y:S01]  /*0110*/  I2FP.F32.U32 R15, R8 ;  /* 0x00000008000f7245 */ /* 0x000fe20000201000 */
[C---:B------:R-:W-:Y:S01]  /*0120*/  VIADD R12, R7.reuse, 0x5 ;  /* 0x00000005070c7836 */ /* 0x040fe20000000000 */
[----:B------:R-:W-:Y:S01]  /*0130*/  I2FP.F32.U32 R17, R10 ;  /* 0x0000000a00117245 */ /* 0x000fe20000201000 */
[C---:B------:R-:W-:Y:S01]  /*0140*/  VIADD R14, R7.reuse, 0x6 ;  /* 0x00000006070e7836 */ /* 0x040fe20000000000 */
[----:B------:R-:W-:Y:S01]  /*0150*/  I2FP.F32.U32 R13, R6 ;  /* 0x00000006000d7245 */ /* 0x000fe20000201000 */
[----:B--2---:R-:W-:Y:S01]  /*0160*/  IMAD.WIDE.U32 R4, R7, 0x4, R2 ;  /* 0x0000000407047825 */ /* 0x004fe200078e0002 */
[----:B------:R-:W-:-:S02]  /*0170*/  I2FP.F32.U32 R19, R12 ;  /* 0x0000000c00137245 */ /* 0x000fc40000201000 */
[----:B------:R-:W-:Y:S01]  /*0180*/  I2FP.F32.U32 R21, R14 ;  /* 0x0000000e00157245 */ /* 0x000fe20000201000 */
[C---:B------:R-:W-:Y:S01]  /*0190*/  VIADD R6, R7.reuse, 0x7 ;  /* 0x0000000707067836 */ /* 0x040fe20000000000 */
[----:B------:R0:W-:Y:S01]  /*01a0*/  STG.E desc[UR6][R4.64], R9 ;  /* 0x0000000904007986 */ /* 0x0001e2000c101906 */
[C---:B------:R-:W-:Y:S02]  /*01b0*/  VIADD R8, R7.reuse, 0x8 ;  /* 0x0000000807087836 */ /* 0x040fe40000000000 */
[C---:B------:R-:W-:Y:S01]  /*01c0*/  VIADD R10, R7.reuse, 0x9 ;  /* 0x00000009070a7836 */ /* 0x040fe20000000000 */
[----:B------:R1:W-:Y:S01]  /*01d0*/  STG.E desc[UR6][R4.64+0x4], R11 ;  /* 0x0000040b04007986 */ /* 0x0003e2000c101906 */
[C---:B------:R-:W-:Y:S02]  /*01e0*/  VIADD R12, R7.reuse, 0xa ;  /* 0x0000000a070c7836 */ /* 0x040fe40000000000 */
[C---:B------:R-:W-:Y:S01]  /*01f0*/  VIADD R14, R7.reuse, 0xb ;  /* 0x0000000b070e7836 */ /* 0x040fe20000000000 */
[----:B------:R2:W-:Y:S04]  /*0200*/  STG.E desc[UR6][R4.64+0x8], R13 ;  /* 0x0000080d04007986 */ /* 0x0005e8000c101906 */
[----:B------:R3:W-:Y:S01]  /*0210*/  STG.E desc[UR6][R4.64+0xc], R15 ;  /* 0x00000c0f04007986 */ /* 0x0007e2000c101906 */
[----:B0-----:R-:W-:Y:S01]  /*0220*/  I2FP.F32.U32 R9, R6 ;  /* 0x0000000600097245 */ /* 0x001fe20000201000 */
[----:B------:R-:W-:-:S02]  /*0230*/  VIADD R6, R7, 0xc ;  /* 0x0000000c07067836 */ /* 0x000fc40000000000 */
[----:B------:R0:W-:Y:S01]  /*0240*/  STG.E desc[UR6][R4.64+0x10], R17 ;  /* 0x0000101104007986 */ /* 0x0001e2000c101906 */
[----:B-1----:R-:W-:Y:S01]  /*0250*/  I2FP.F32.U32 R11, R8 ;  /* 0x00000008000b7245 */ /* 0x002fe20000201000 */
[C---:B------:R-:W-:Y:S01]  /*0260*/  VIADD R8, R7.reuse, 0xd ;  /* 0x0000000d07087836 */ /* 0x040fe20000000000 */
[----:B--2---:R-:W-:Y:S01]  /*0270*/  I2FP.F32.U32 R13, R10 ;  /* 0x0000000a000d7245 */ /* 0x004fe20000201000 */
[C---:B------:R-:W-:Y:S01]  /*0280*/  VIADD R10, R7.reuse, 0xe ;  /* 0x0000000e070a7836 */ /* 0x040fe20000000000 */
[----:B------:R1:W-:Y:S01]  /*0290*/  STG.E desc[UR6][R4.64+0x14], R19 ;  /* 0x0000141304007986 */ /* 0x0003e2000c101906 */
[----:B---3--:R-:W-:Y:S01]  /*02a0*/  I2FP.F32.U32 R15, R12 ;  /* 0x0000000c000f7245 */ /* 0x008fe20000201000 */
[C---:B------:R-:W-:Y:S02]  /*02b0*/  VIADD R12, R7.reuse, 0xf ;  /* 0x0000000f070c7836 */ /* 0x040fe40000000000 */
[----:B------:R2:W-:Y:S01]  /*02c0*/  STG.E desc[UR6][R4.64+0x1c], R9 ;  /* 0x00001c0904007986 */ /* 0x0005e2000c101906 */
[----:B0-----:R-:W-:Y:S01]  /*02d0*/  I2FP.F32.U32 R17, R14 ;  /* 0x0000000e00117245 */ /* 0x001fe20000201000 */
[----:B------:R-:W-:-:S02]  /*02e0*/  VIADD R14, R7, 0x10 ;  /* 0x00000010070e7836 */ /* 0x000fc40000000000 */
[----:B------:R0:W-:Y:S04]  /*02f0*/  STG.E desc[UR6][R4.64+0x20], R11 ;  /* 0x0000200b04007986 */ /* 0x0001e8000c101906 */
[----:B------:R3:W-:Y:S01]  /*0300*/  STG.E desc[UR6][R4.64+0x24], R13 ;  /* 0x0000240d04007986 */ /* 0x0007e2000c101906 */
[----:B-1----:R-:W-:Y:S01]  /*0310*/  I2FP.F32.U32 R19, R6 ;  /* 0x0000000600137245 */ /* 0x002fe20000201000 */
[C---:B------:R-:W-:Y:S02]  /*0320*/  VIADD R6, R7.reuse, 0x11 ;  /* 0x0000001107067836 */ /* 0x040fe40000000000 */
[----:B------:R1:W-:Y:S01]  /*0330*/  STG.E desc[UR6][R4.64+0x28], R15 ;  /* 0x0000280f04007986 */ /* 0x0003e2000c101906 */
[----:B--2---:R-:W-:Y:S01]  /*0340*/  I2FP.F32.U32 R9, R8 ;  /* 0x0000000800097245 */ /* 0x004fe20000201000 */
[C---:B------:R-:W-:Y:S01]  /*0350*/  VIADD R8, R7.reuse, 0x12 ;  /* 0x0000001207087836 */ /* 0x040fe20000000000 */
[----:B0-----:R-:W-:Y:S01]  /*0360*/  I2FP.F32.U32 R11, R10 ;  /* 0x0000000a000b7245 */ /* 0x001fe20000201000 */
[C---:B------:R-:W-:Y:S01]  /*0370*/  VIADD R10, R7.reuse, 0x13 ;  /* 0x00000013070a7836 */ /* 0x040fe20000000000 */
[----:B------:R0:W-:Y:S01]  /*0380*/  STG.E desc[UR6][R4.64+0x2c], R17 ;  /* 0x00002c1104007986 */ /* 0x0001e2000c101906 */
[----:B---3--:R-:W-:Y:S01]  /*0390*/  I2FP.F32.U32 R13, R12 ;  /* 0x0000000c000d7245 */ /* 0x008fe20000201000 */
[----:B------:R-:W-:-:S02]  /*03a0*/  VIADD R12, R7, 0x14 ;  /* 0x00000014070c7836 */ /* 0x000fc40000000000 */
[----:B------:R2:W-:Y:S01]  /*03b0*/  STG.E desc[UR6][R4.64+0x30], R19 ;  /* 0x0000301304007986 */ /* 0x0005e2000c101906 */
[----:B-1----:R-:W-:Y:S01]  /*03c0*/  I2FP.F32.U32 R15, R14 ;  /* 0x0000000e000f7245 */ /* 0x002fe20000201000 */
[C---:B------:R-:W-:Y:S02]  /*03d0*/  VIADD R14, R7.reuse, 0x15 ;  /* 0x00000015070e7836 */ /* 0x040fe40000000000 */
[----:B------:R1:W-:Y:S04]  /*03e0*/  STG.E desc[UR6][R4.64+0x34], R9 ;  /* 0x0000340904007986 */ /* 0x0003e8000c101906 */
[----:B------:R3:W-:Y:S01]  /*03f0*/  STG.E desc[UR6][R4.64+0x38], R11 ;  /* 0x0000380b04007986 */ /* 0x0007e2000c101906 */
[----:B0-----:R-:W-:Y:S01]  /*0400*/  I2FP.F32.U32 R17, R6 ;  /* 0x0000000600117245 */ /* 0x001fe20000201000 */
[----:B------:R-:W-:-:S02]  /*0410*/  VIADD R6, R7, 0x16 ;  /* 0x0000001607067836 */ /* 0x000fc40000000000 */
[----:B------:R0:W-:Y:S01]  /*0420*/  STG.E desc[UR6][R4.64+0x3c], R13 ;  /* 0x00003c0d04007986 */ /* 0x0001e2000c101906 */
[----:B--2---:R-:W-:Y:S01]  /*0430*/  I2FP.F32.U32 R19, R8 ;  /* 0x0000000800137245 */ /* 0x004fe20000201000 */
[C---:B------:R-:W-:Y:S01]  /*0440*/  VIADD R8, R7.reuse, 0x17 ;  /* 0x0000001707087836 */ /* 0x040fe20000000000 */
[----:B-1----:R-:W-:Y:S01]  /*0450*/  I2FP.F32.U32 R9, R10 ;  /* 0x0000000a00097245 */ /* 0x002fe20000201000 */
        /* <DEDUP_REMOVED lines=21> */
[----:B------:R-:W-:Y:S02]  /*05b0*/  VIADD R14, R7, 0x1f ;  /* 0x0000001f070e7836 */ /* 0x000fe40000000000 */
[----:B------:R1:W-:Y:S01]  /*05c0*/  STG.E desc[UR6][R4.64+0x5c], R17 ;  /* 0x00005c1104007986 */ /* 0x0003e2000c101906 */
[----:B------:R-:W-:-:S03]  /*05d0*/  I2FP.F32.U32 R7, R6 ;  /* 0x0000000600077245 */ /* 0x000fc60000201000 */
[----:B------:R3:W-:Y:S01]  /*05e0*/  STG.E desc[UR6][R4.64+0x64], R9 ;  /* 0x0000640904007986 */ /* 0x0007e2000c101906 */
[----:B0-----:R-:W-:Y:S02]  /*05f0*/  I2FP.F32.U32 R13, R8 ;  /* 0x00000008000d7245 */ /* 0x001fe40000201000 */
[----:B--2---:R-:W-:Y:S01]  /*0600*/  I2FP.F32.U32 R15, R10 ;  /* 0x0000000a000f7245 */ /* 0x004fe20000201000 */
[----:B------:R0:W-:Y:S01]  /*0610*/  STG.E desc[UR6][R4.64+0x18], R21 ;  /* 0x0000181504007986 */ /* 0x0001e2000c101906 */
[----:B-1----:R-:W-:-:S03]  /*0620*/  I2FP.F32.U32 R17, R12 ;  /* 0x0000000c00117245 */ /* 0x002fc60000201000 */
[----:B------:R0:W-:Y:S01]  /*0630*/  STG.E desc[UR6][R4.64+0x60], R19 ;  /* 0x0000601304007986 */ /* 0x0001e2000c101906 */
[----:B---3--:R-:W-:-:S03]  /*0640*/  I2FP.F32.U32 R9, R14 ;  /* 0x0000000e00097245 */ /* 0x008fc60000201000 */
[----:B------:R0:W-:Y:S04]  /*0650*/  STG.E desc[UR6][R4.64+0x68], R11 ;  /* 0x0000680b04007986 */ /* 0x0001e8000c101906 */
[----:B------:R0:W-:Y:S04]  /*0660*/  STG.E desc[UR6][R4.64+0x6c], R7 ;  /* 0x00006c0704007986 */ /* 0x0001e8000c101906 */
[----:B------:R0:W-:Y:S04]  /*0670*/  STG.E desc[UR6][R4.64+0x70], R13 ;  /* 0x0000700d04007986 */ /* 0x0001e8000c101906 */
[----:B------:R0:W-:Y:S04]  /*0680*/  STG.E desc[UR6][R4.64+0x74], R15 ;  /* 0x0000740f04007986 */ /* 0x0001e8000c101906 */
[----:B------:R0:W-:Y:S04]  /*0690*/  STG.E desc[UR6][R4.64+0x78], R17 ;  /* 0x0000781104007986 */ /* 0x0001e8000c101906 */
[----:B------:R0:W-:Y:S01]  /*06a0*/  STG.E desc[UR6][R4.64+0x7c], R9 ;  /* 0x00007c0904007986 */ /* 0x0001e2000c101906 */
[----:B------:R-:W-:Y:S05]  /*06b0*/  BRA.U UP0, `(.L_x_13) ;  /* 0xfffffff900707547 */ /* 0x000fea000b83ffff */
[----:B------:R-:W-:Y:S05]  /*06c0*/  EXIT ;  /* 0x000000000000794d */ /* 0x000fea0003800000 */
.L_x_14:
        /* <DEDUP_REMOVED lines=11> */
.L_x_17:


//--------------------- .nv.shared.reserved.0     --------------------------
	.section	.nv.shared.reserved.0,"aw",@nobits
	.weak		__nv_reservedSMEM_offset_0_alias
	.size		__nv_reservedSMEM_offset_0_alias, 0, 64
	.other		__nv_reservedSMEM_offset_0_alias,@"STO_CUDA_RESERVED_SHARED STV_DEFAULT"
__nv_reservedSMEM_offset_0_alias:
	.zero		0
	.zero		64


//--------------------- .nv.constant0._Z13stencil_tiledPfS_ --------------------------
	.section	.nv.constant0._Z13stencil_tiledPfS_,"a",@progbits
	.sectionflags	@""
	.align	4
.nv.constant0._Z13stencil_tiledPfS_:
	.zero		912


//--------------------- .nv.constant0._Z7stencilPfS_ --------------------------
	.section	.nv.constant0._Z7stencilPfS_,"a",@progbits
	.sectionflags	@""
	.align	4
.nv.constant0._Z7stencilPfS_:
	.zero		912


//--------------------- .nv.constant0._Z7matInitPf --------------------------
	.section	.nv.constant0._Z7matInitPf,"a",@progbits
	.sectionflags	@""
	.align	4
.nv.constant0._Z7matInitPf:
	.zero		904


//--------------------- SYMBOLS --------------------------

	.type		.nv.reservedSmem.offset0,@object
	.size		.nv.reservedSmem.offset0,0x4
